def attn_fwd(
    Q,
    K,
    V,
    Out,
    Lse,
    sm_scale,
    stride_qz,
    stride_qh,
    stride_qm,
    stride_qk,
    stride_kz,
    stride_kh,
    stride_kn,
    stride_kk,
    stride_vz,
    stride_vh,
    stride_vn,
    stride_vk,
    stride_oz,
    stride_oh,
    stride_om,
    stride_ok,
    seqlen_q,
    seqlen_k,
    BLOCK_M: tl.constexpr,
    BLOCK_N: tl.constexpr,
    HEAD_DIM: tl.constexpr,
    CAUSAL: tl.constexpr,
):
    start_m = tl.program_id(0)
    off_hz = tl.program_id(1)
    q_off = off_hz * stride_qh
    k_off = off_hz * stride_kh
    v_off = off_hz * stride_vh
    offs_m = start_m * BLOCK_M + tl.arange(0, BLOCK_M)
    offs_d = tl.arange(0, HEAD_DIM)
    offs_n = tl.arange(0, BLOCK_N)
    q_ptrs = Q + q_off + offs_m[:, None] * stride_qm + offs_d[None, :] * stride_qk
    k_ptrs = K + k_off + offs_d[:, None] * stride_kk + offs_n[None, :] * stride_kn
    v_ptrs = V + v_off + offs_n[:, None] * stride_vn + offs_d[None, :] * stride_vk
    m_i = tl.full([BLOCK_M], float("-inf"), dtype=tl.float32)
    l_i = tl.zeros([BLOCK_M], dtype=tl.float32) + 1.0
    acc = tl.zeros([BLOCK_M, HEAD_DIM], dtype=tl.float32)
    q = tl.load(q_ptrs)
    acc, l_i, m_i = _attn_fwd_inner(
        acc,
        l_i,
        m_i,
        q,
        k_ptrs,
        v_ptrs,
        sm_scale,
        stride_kn,
        stride_vn,
        start_m,
        seqlen_k,
        BLOCK_M,
        BLOCK_N,
        HEAD_DIM,
        CAUSAL,
    )
    acc = acc / l_i[:, None]
    lse = m_i + tl.math.log2(l_i) / 1.4426950408889634
    o_ptrs = (
        Out
        + off_hz * stride_oh
        + offs_m[:, None] * stride_om
        + offs_d[None, :] * stride_ok
    )
    tl.store(o_ptrs, acc.to(Out.dtype.element_ty))
    tl.store(Lse + off_hz * seqlen_q + offs_m, lse)

# config = {"BLOCK_M": 128, "BLOCK_N": 16, "HEAD_DIM": 16, "arch": "sm_100", "causal": false, "dtype": "fp16", "num_stages": 2, "num_warps": 4}
# arch = sm_100


// ===== COMPILED SASS (sm_100a) =====

	.target	sm_100a

	.elftype	@"ET_EXEC"


//--------------------- .note.nv.tkinfo           --------------------------
	.section	.note.nv.tkinfo,"",@"SHT_NOTE"
	.sectionflags	@"SHF_NOTE_NV_TKINFO"
	.tkinfo
        /*0018*/ 	.word	0x00000081
        /*0030*/ 	.string	""
        /*0030*/ 	.string	"ptxas-blackwell"
        /*0030*/ 	.string	"Cuda compilation tools, release 12.9, V12.9.86"
        /*0030*/ 	.string	"Build cuda_12.9.r12.9/compiler.36037853_0"
        /*0030*/ 	.string	"-v  -suppress-debug-info  -lineinfo  -arch sm_100a "



//--------------------- .note.nv.cuver            --------------------------
	.section	.note.nv.cuver,"",@"SHT_NOTE"
	.sectionflags	@"SHF_NOTE_NV_CUVER"
        /*0018*/ 	.short	0x0001
        /*001a*/ 	.short	0x0064
        /*001c*/ 	.short	0x0001
        /*001e*/ 	.short	0x0000
        /*0020*/ 	.short	0x0001
        /*0022*/ 	.short	0x0000


//--------------------- .nv.info                  --------------------------
	.section	.nv.info,"",@"SHT_CUDA_INFO"
	.align	4


	//----- nvinfo : EIATTR_REGCOUNT
	.align		4
        /*0000*/ 	.byte	0x04, 0x2f
        /*0002*/ 	.short	(.L_5 - .L_4)
	.align		4
.L_4:
        /*0004*/ 	.word	index@(attn_fwd)
        /*0008*/ 	.word	0x00000038


	//----- nvinfo : EIATTR_FRAME_SIZE
	.align		4
.L_5:
        /*000c*/ 	.byte	0x04, 0x11
        /*000e*/ 	.short	(.L_7 - .L_6)
	.align		4
.L_6:
        /*0010*/ 	.word	index@($__internal_2_$__cuda_sm10x_tcgen05_guardrail_trap_unallocated_columns_being_dealloced)
        /*0014*/ 	.word	0x00000000


	//----- nvinfo : EIATTR_FRAME_SIZE
	.align		4
.L_7:
        /*0018*/ 	.byte	0x04, 0x11
        /*001a*/ 	.short	(.L_9 - .L_8)
	.align		4
.L_8:
        /*001c*/ 	.word	index@($__internal_1_$__cuda_sm10x_tcgen05_guardrail_trap_phase_invalid_during_alloc)
        /*0020*/ 	.word	0x00000000


	//----- nvinfo : EIATTR_FRAME_SIZE
	.align		4
.L_9:
        /*0024*/ 	.byte	0x04, 0x11
        /*0026*/ 	.short	(.L_11 - .L_10)
	.align		4
.L_10:
        /*0028*/ 	.word	index@($__internal_0_$__cuda_sm10x_tcgen05_guardrail_trap_col_being_dealloced_not_returned_by_alloc)
        /*002c*/ 	.word	0x00000000


	//----- nvinfo : EIATTR_FRAME_SIZE
	.align		4
.L_11:
        /*0030*/ 	.byte	0x04, 0x11
        /*0032*/ 	.short	(.L_13 - .L_12)
	.align		4
.L_12:
        /*0034*/ 	.word	index@(attn_fwd)
        /*0038*/ 	.word	0x00000000


	//----- nvinfo : EIATTR_MIN_STACK_SIZE
	.align		4
.L_13:
        /*003c*/ 	.byte	0x04, 0x12
        /*003e*/ 	.short	(.L_15 - .L_14)
	.align		4
.L_14:
        /*0040*/ 	.word	index@(attn_fwd)
        /*0044*/ 	.word	0x00000000
.L_15:


//--------------------- .nv.info.attn_fwd         --------------------------
	.section	.nv.info.attn_fwd,"",@"SHT_CUDA_INFO"
	.sectionflags	@""
	.align	4


	//----- nvinfo : EIATTR_CUDA_API_VERSION
	.align		4
        /*0000*/ 	.byte	0x04, 0x37
        /*0002*/ 	.short	(.L_17 - .L_16)
.L_16:
        /*0004*/ 	.word	0x00000081


	//----- nvinfo : EIATTR_KPARAM_INFO
	.align		4
.L_17:
        /*0008*/ 	.byte	0x04, 0x17
        /*000a*/ 	.short	(.L_19 - .L_18)
.L_18:
        /*000c*/ 	.word	0x00000000
        /*0010*/ 	.short	0x0019
        /*0012*/ 	.short	0x0080
        /*0014*/ 	.byte	0x00, 0xf4, 0x21, 0x00


	//----- nvinfo : EIATTR_KPARAM_INFO
	.align		4
.L_19:
        /*0018*/ 	.byte	0x04, 0x17
        /*001a*/ 	.short	(.L_21 - .L_20)
.L_20:
        /*001c*/ 	.word	0x00000000
        /*0020*/ 	.short	0x0018
        /*0022*/ 	.short	0x0078
        /*0024*/ 	.byte	0x00, 0xf4, 0x21, 0x00


	//----- nvinfo : EIATTR_KPARAM_INFO
	.align		4
.L_21:
        /*0028*/ 	.byte	0x04, 0x17
        /*002a*/ 	.short	(.L_23 - .L_22)
.L_22:
        /*002c*/ 	.word	0x00000000
        /*0030*/ 	.short	0x0017
        /*0032*/ 	.short	0x0070
        /*0034*/ 	.byte	0x00, 0xf0, 0x11, 0x00


	//----- nvinfo : EIATTR_KPARAM_INFO
	.align		4
.L_23:
        /*0038*/ 	.byte	0x04, 0x17
        /*003a*/ 	.short	(.L_25 - .L_24)
.L_24:
        /*003c*/ 	.word	0x00000000
        /*0040*/ 	.short	0x0016
        /*0042*/ 	.short	0x006c
        /*0044*/ 	.byte	0x00, 0xf0, 0x11, 0x00


	//----- nvinfo : EIATTR_KPARAM_INFO
	.align		4
.L_25:
        /*0048*/ 	.byte	0x04, 0x17
        /*004a*/ 	.short	(.L_27 - .L_26)
.L_26:
        /*004c*/ 	.word	0x00000000
        /*0050*/ 	.short	0x0015
        /*0052*/ 	.short	0x0068
        /*0054*/ 	.byte	0x00, 0xf0, 0x11, 0x00


	//----- nvinfo : EIATTR_KPARAM_INFO
	.align		4
.L_27:
        /*0058*/ 	.byte	0x04, 0x17
        /*005a*/ 	.short	(.L_29 - .L_28)
.L_28:
        /*005c*/ 	.word	0x00000000
        /*0060*/ 	.short	0x0014
        /*0062*/ 	.short	0x0064
        /*0064*/ 	.byte	0x00, 0xf0, 0x11, 0x00


	//----- nvinfo : EIATTR_KPARAM_INFO
	.align		4
.L_29:
        /*0068*/ 	.byte	0x04, 0x17
        /*006a*/ 	.short	(.L_31 - .L_30)
.L_30:
        /*006c*/ 	.word	0x00000000
        /*0070*/ 	.short	0x0013
        /*0072*/ 	.short	0x0060
        /*0074*/ 	.byte	0x00, 0xf0, 0x11, 0x00


	//----- nvinfo : EIATTR_KPARAM_INFO
	.align		4
.L_31:
        /*0078*/ 	.byte	0x04, 0x17
        /*007a*/ 	.short	(.L_33 - .L_32)
.L_32:
        /*007c*/ 	.word	0x00000000
        /*0080*/ 	.short	0x0012
        /*0082*/ 	.short	0x005c
        /*0084*/ 	.byte	0x00, 0xf0, 0x11, 0x00


	//----- nvinfo : EIATTR_KPARAM_INFO
	.align		4
.L_33:
        /*0088*/ 	.byte	0x04, 0x17
        /*008a*/ 	.short	(.L_35 - .L_34)
.L_34:
        /*008c*/ 	.word	0x00000000
        /*0090*/ 	.short	0x0011
        /*0092*/ 	.short	0x0058
        /*0094*/ 	.byte	0x00, 0xf0, 0x11, 0x00


	//----- nvinfo : EIATTR_KPARAM_INFO
	.align		4
.L_35:
        /*0098*/ 	.byte	0x04, 0x17
        /*009a*/ 	.short	(.L_37 - .L_36)
.L_36:
        /*009c*/ 	.word	0x00000000
        /*00a0*/ 	.short	0x0010
        /*00a2*/ 	.short	0x0054
        /*00a4*/ 	.byte	0x00, 0xf0, 0x11, 0x00


	//----- nvinfo : EIATTR_KPARAM_INFO
	.align		4
.L_37:
        /*00a8*/ 	.byte	0x04, 0x17
        /*00aa*/ 	.short	(.L_39 - .L_38)
.L_38:
        /*00ac*/ 	.word	0x00000000
        /*00b0*/ 	.short	0x000f
        /*00b2*/ 	.short	0x0050
        /*00b4*/ 	.byte	0x00, 0xf0, 0x11, 0x00


	//----- nvinfo : EIATTR_KPARAM_INFO
	.align		4
.L_39:
        /*00b8*/ 	.byte	0x04, 0x17
        /*00ba*/ 	.short	(.L_41 - .L_40)
.L_40:
        /*00bc*/ 	.word	0x00000000
        /*00c0*/ 	.short	0x000e
        /*00c2*/ 	.short	0x004c
        /*00c4*/ 	.byte	0x00, 0xf0, 0x11, 0x00


	//----- nvinfo : EIATTR_KPARAM_INFO
	.align		4
.L_41:
        /*00c8*/ 	.byte	0x04, 0x17
        /*00ca*/ 	.short	(.L_43 - .L_42)
.L_42:
        /*00cc*/ 	.word	0x00000000
        /*00d0*/ 	.short	0x000d
        /*00d2*/ 	.short	0x0048
        /*00d4*/ 	.byte	0x00, 0xf0, 0x11, 0x00


	//----- nvinfo : EIATTR_KPARAM_INFO
	.align		4
.L_43:
        /*00d8*/ 	.byte	0x04, 0x17
        /*00da*/ 	.short	(.L_45 - .L_44)
.L_44:
        /*00dc*/ 	.word	0x00000000
        /*00e0*/ 	.short	0x000c
        /*00e2*/ 	.short	0x0044
        /*00e4*/ 	.byte	0x00, 0xf0, 0x11, 0x00


	//----- nvinfo : EIATTR_KPARAM_INFO
	.align		4
.L_45:
        /*00e8*/ 	.byte	0x04, 0x17
        /*00ea*/ 	.short	(.L_47 - .L_46)
.L_46:
        /*00ec*/ 	.word	0x00000000
        /*00f0*/ 	.short	0x000b
        /*00f2*/ 	.short	0x0040
        /*00f4*/ 	.byte	0x00, 0xf0, 0x11, 0x00


	//----- nvinfo : EIATTR_KPARAM_INFO
	.align		4
.L_47:
        /*00f8*/ 	.byte	0x04, 0x17
        /*00fa*/ 	.short	(.L_49 - .L_48)
.L_48:
        /*00fc*/ 	.word	0x00000000
        /*0100*/ 	.short	0x000a
        /*0102*/ 	.short	0x003c
        /*0104*/ 	.byte	0x00, 0xf0, 0x11, 0x00


	//----- nvinfo : EIATTR_KPARAM_INFO
	.align		4
.L_49:
        /*0108*/ 	.byte	0x04, 0x17
        /*010a*/ 	.short	(.L_51 - .L_50)
.L_50:
        /*010c*/ 	.word	0x00000000
        /*0110*/ 	.short	0x0009
        /*0112*/ 	.short	0x0038
        /*0114*/ 	.byte	0x00, 0xf0, 0x11, 0x00


	//----- nvinfo : EIATTR_KPARAM_INFO
	.align		4
.L_51:
        /*0118*/ 	.byte	0x04, 0x17
        /*011a*/ 	.short	(.L_53 - .L_52)
.L_52:
        /*011c*/ 	.word	0x00000000
        /*0120*/ 	.short	0x0008
        /*0122*/ 	.short	0x0034
        /*0124*/ 	.byte	0x00, 0xf0, 0x11, 0x00


	//----- nvinfo : EIATTR_KPARAM_INFO
	.align		4
.L_53:
        /*0128*/ 	.byte	0x04, 0x17
        /*012a*/ 	.short	(.L_55 - .L_54)
.L_54:
        /*012c*/ 	.word	0x00000000
        /*0130*/ 	.short	0x0007
        /*0132*/ 	.short	0x0030
        /*0134*/ 	.byte	0x00, 0xf0, 0x11, 0x00


	//----- nvinfo : EIATTR_KPARAM_INFO
	.align		4
.L_55:
        /*0138*/ 	.byte	0x04, 0x17
        /*013a*/ 	.short	(.L_57 - .L_56)
.L_56:
        /*013c*/ 	.word	0x00000000
        /*0140*/ 	.short	0x0006
        /*0142*/ 	.short	0x002c
        /*0144*/ 	.byte	0x00, 0xf0, 0x11, 0x00


	//----- nvinfo : EIATTR_KPARAM_INFO
	.align		4
.L_57:
        /*0148*/ 	.byte	0x04, 0x17
        /*014a*/ 	.short	(.L_59 - .L_58)
.L_58:
        /*014c*/ 	.word	0x00000000
        /*0150*/ 	.short	0x0005
        /*0152*/ 	.short	0x0028
        /*0154*/ 	.byte	0x00, 0xf0, 0x11, 0x00


	//----- nvinfo : EIATTR_KPARAM_INFO
	.align		4
.L_59:
        /*0158*/ 	.byte	0x04, 0x17
        /*015a*/ 	.short	(.L_61 - .L_60)
.L_60:
        /*015c*/ 	.word	0x00000000
        /*0160*/ 	.short	0x0004
        /*0162*/ 	.short	0x0020
        /*0164*/ 	.byte	0x00, 0xf4, 0x21, 0x00


	//----- nvinfo : EIATTR_KPARAM_INFO
	.align		4
.L_61:
        /*0168*/ 	.byte	0x04, 0x17
        /*016a*/ 	.short	(.L_63 - .L_62)
.L_62:
        /*016c*/ 	.word	0x00000000
        /*0170*/ 	.short	0x0003
        /*0172*/ 	.short	0x0018
        /*0174*/ 	.byte	0x00, 0xf4, 0x21, 0x00


	//----- nvinfo : EIATTR_KPARAM_INFO
	.align		4
.L_63:
        /*0178*/ 	.byte	0x04, 0x17
        /*017a*/ 	.short	(.L_65 - .L_64)
.L_64:
        /*017c*/ 	.word	0x00000000
        /*0180*/ 	.short	0x0002
        /*0182*/ 	.short	0x0010
        /*0184*/ 	.byte	0x00, 0xf4, 0x21, 0x00


	//----- nvinfo : EIATTR_KPARAM_INFO
	.align		4
.L_65:
        /*0188*/ 	.byte	0x04, 0x17
        /*018a*/ 	.short	(.L_67 - .L_66)
.L_66:
        /*018c*/ 	.word	0x00000000
        /*0190*/ 	.short	0x0001
        /*0192*/ 	.short	0x0008
        /*0194*/ 	.byte	0x00, 0xf4, 0x21, 0x00


	//----- nvinfo : EIATTR_KPARAM_INFO
	.align		4
.L_67:
        /*0198*/ 	.byte	0x04, 0x17
        /*019a*/ 	.short	(.L_69 - .L_68)
.L_68:
        /*019c*/ 	.word	0x00000000
        /*01a0*/ 	.short	0x0000
        /*01a2*/ 	.short	0x0000
        /*01a4*/ 	.byte	0x00, 0xf4, 0x21, 0x00


	//----- nvinfo : EIATTR_AT_ENTRY_FRAGMENTS
	.align		4
.L_69:
        /*01a8*/ 	.byte	0x04, 0x4f
        /*01aa*/ 	.short	(.L_71 - .L_70)


	//   ....[0]....
.L_70:
        /*01ac*/ 	.word	0x00000004


	//----- nvinfo : EIATTR_RESERVED_SMEM_USED
	.align		4
.L_71:
        /*01b0*/ 	.byte	0x01, 0x41
	.zero		2


	//----- nvinfo : EIATTR_SPARSE_MMA_MASK
	.align		4
        /*01b4*/ 	.byte	0x03, 0x50
        /*01b6*/ 	.short	0x0000


	//----- nvinfo : EIATTR_TCGEN05_1CTA_USED
	.align		4
        /*01b8*/ 	.byte	0x01, 0x51
	.zero		2


	//----- nvinfo : EIATTR_MAXREG_COUNT
	.align		4
        /*01bc*/ 	.byte	0x03, 0x1b
        /*01be*/ 	.short	0x00ff


	//----- nvinfo : EIATTR_NUM_BARRIERS
	.align		4
        /*01c0*/ 	.byte	0x02, 0x4c
        /*01c2*/ 	.byte	0x01
	.zero		1


	//----- nvinfo : EIATTR_INT_WARP_WIDE_INSTR_OFFSETS
	.align		4
        /*01c4*/ 	.byte	0x04, 0x31
        /*01c6*/ 	.short	(.L_73 - .L_72)


	//   ....[0]....
.L_72:
        /*01c8*/ 	.word	0x00000c00


	//   ....[1]....
        /*01cc*/ 	.word	0x00000c20


	//   ....[2]....
        /*01d0*/ 	.word	0x00000e10


	//   ....[3]....
        /*01d4*/ 	.word	0x00000f90


	//   ....[4]....
        /*01d8*/ 	.word	0x00001d10


	//   ....[5]....
        /*01dc*/ 	.word	0x00003720


	//   ....[6]....
        /*01e0*/ 	.word	0x00003770


	//----- nvinfo : EIATTR_COOP_GROUP_MASK_REGIDS
	.align		4
.L_73:
        /*01e4*/ 	.byte	0x04, 0x29
        /*01e6*/ 	.short	(.L_75 - .L_74)


	//   ....[0]....
.L_74:
        /*01e8*/ 	.word	0xffffffff


	//   ....[1]....
        /*01ec*/ 	.word	0xffffffff


	//   ....[2]....
        /*01f0*/ 	.word	0xffffffff


	//   ....[3]....
        /*01f4*/ 	.word	0xffffffff


	//----- nvinfo : EIATTR_COOP_GROUP_INSTR_OFFSETS
	.align		4
.L_75:
        /*01f8*/ 	.byte	0x04, 0x28
        /*01fa*/ 	.short	(.L_77 - .L_76)


	//   ....[0]....
.L_76:
        /*01fc*/ 	.word	0x00000050


	//   ....[1]....
        /*0200*/ 	.word	0x00000310


	//   ....[2]....
        /*0204*/ 	.word	0x000035b0


	//   ....[3]....
        /*0208*/ 	.word	0x00003820


	//----- nvinfo : EIATTR_VRC_CTA_INIT_COUNT
	.align		4
.L_77:
        /*020c*/ 	.byte	0x02, 0x4a
        /*020e*/ 	.byte	0x80
	.zero		1


	//----- nvinfo : EIATTR_MBARRIER_INSTR_OFFSETS
	.align		4
        /*0210*/ 	.byte	0x04, 0x39
        /*0212*/ 	.short	(.L_79 - .L_78)


	//   ....[0]....
.L_78:
        /*0214*/ 	.word	0x00000db0
        /*0218*/ 	.word	0x000000ff
        /*021c*/ 	.word	0x00000000
        /*0220*/ 	.short	0x0100
        /*0222*/ 	.byte	0x0c
	.zero		1


	//   ....[1]....
        /*0224*/ 	.word	0x00000f80
        /*0228*/ 	.word	0x000000ff
        /*022c*/ 	.word	0x00001608
        /*0230*/ 	.short	0x0100
        /*0232*/ 	.byte	0x0a
	.zero		1


	//   ....[2]....
        /*0234*/ 	.word	0x00001070
        /*0238*/ 	.word	0x000000ff
        /*023c*/ 	.word	0x00001200
        /*0240*/ 	.short	0x0100
        /*0242*/ 	.byte	0x0a
	.zero		1


	//   ....[3]....
        /*0244*/ 	.word	0x000011c0
        /*0248*/ 	.word	0x000000ff
        /*024c*/ 	.word	0x00001200
        /*0250*/ 	.short	0x010a
        /*0252*/ 	.byte	0x0a
	.zero		1


	//   ....[4]....
        /*0254*/ 	.word	0x00001210
        /*0258*/ 	.word	0x000000ff
        /*025c*/ 	.word	0x00001200
        /*0260*/ 	.short	0x0108
        /*0262*/ 	.byte	0x0a
	.zero		1


	//   ....[5]....
        /*0264*/ 	.word	0x00001da0
        /*0268*/ 	.word	0x000000ff
        /*026c*/ 	.word	0x00001610
        /*0270*/ 	.short	0x0100
        /*0272*/ 	.byte	0x0a
	.zero		1


	//   ....[6]....
        /*0274*/ 	.word	0x00001e80
        /*0278*/ 	.word	0x000000ff
        /*027c*/ 	.word	0x00001610
        /*0280*/ 	.short	0x010a
        /*0282*/ 	.byte	0x0a
	.zero		1


	//   ....[7]....
        /*0284*/ 	.word	0x00001ef0
        /*0288*/ 	.word	0x000000ff
        /*028c*/ 	.word	0x00001610
        /*0290*/ 	.short	0x0108
        /*0292*/ 	.byte	0x0a
	.zero		1


	//   ....[8]....
        /*0294*/ 	.word	0x00001f10
        /*0298*/ 	.word	0x000000ff
        /*029c*/ 	.word	0x00000000
        /*02a0*/ 	.short	0x010a
        /*02a2*/ 	.byte	0x0c
	.zero		1


	//   ....[9]....
        /*02a4*/ 	.word	0x00002a80
        /*02a8*/ 	.word	0x000000ff
        /*02ac*/ 	.word	0x00000000
        /*02b0*/ 	.short	0x010a
        /*02b2*/ 	.byte	0x0c
	.zero		1


	//   ....[10]....
        /*02b4*/ 	.word	0x00002c40
        /*02b8*/ 	.word	0x000000ff
        /*02bc*/ 	.word	0x00001600
        /*02c0*/ 	.short	0x0108
        /*02c2*/ 	.byte	0x0a
	.zero		1


	//   ....[11]....
        /*02c4*/ 	.word	0x00002d40
        /*02c8*/ 	.word	0x000000ff
        /*02cc*/ 	.word	0x00001608
        /*02d0*/ 	.short	0x0108
        /*02d2*/ 	.byte	0x0a
	.zero		1


	//   ....[12]....
        /*02d4*/ 	.word	0x00003840
        /*02d8*/ 	.word	0x000000ff
        /*02dc*/ 	.word	0x00001200
        /*02e0*/ 	.short	0x010a
        /*02e2*/ 	.byte	0x0a
	.zero		1


	//   ....[13]....
        /*02e4*/ 	.word	0x00003870
        /*02e8*/ 	.word	0x000000ff
        /*02ec*/ 	.word	0x00001610
        /*02f0*/ 	.short	0x010a
        /*02f2*/ 	.byte	0x0a
	.zero		1


	//   ....[14]....
        /*02f4*/ 	.word	0x000038a0
        /*02f8*/ 	.word	0x000000ff
        /*02fc*/ 	.word	0x00000000
        /*0300*/ 	.short	0x010a
        /*0302*/ 	.byte	0x0c
	.zero		1


	//   ....[15]....
        /*0304*/ 	.word	0x000038d0
        /*0308*/ 	.word	0x000000ff
        /*030c*/ 	.word	0x00000000
        /*0310*/ 	.short	0x010a
        /*0312*/ 	.byte	0x0c
	.zero		1


	//----- nvinfo : EIATTR_NUM_MBARRIERS
	.align		4
.L_79:
        /*0314*/ 	.byte	0x03, 0x38
        /*0316*/ 	.short	0xffff


	//----- nvinfo : EIATTR_EXIT_INSTR_OFFSETS
	.align		4
        /*0318*/ 	.byte	0x04, 0x1c
        /*031a*/ 	.short	(.L_81 - .L_80)


	//   ....[0]....
.L_80:
        /*031c*/ 	.word	0x00003830


	//----- nvinfo : EIATTR_REQNTID
	.align		4
.L_81:
        /*0320*/ 	.byte	0x04, 0x10
        /*0322*/ 	.short	(.L_83 - .L_82)
.L_82:
        /*0324*/ 	.word	0x00000080
        /*0328*/ 	.word	0x00000001
        /*032c*/ 	.word	0x00000001


	//----- nvinfo : EIATTR_CRS_STACK_SIZE
	.align		4
.L_83:
        /*0330*/ 	.byte	0x04, 0x1e
        /*0332*/ 	.short	(.L_85 - .L_84)
.L_84:
        /*0334*/ 	.word	0x00000000


	//----- nvinfo : EIATTR_CBANK_PARAM_SIZE
	.align		4
.L_85:
        /*0338*/ 	.byte	0x03, 0x19
        /*033a*/ 	.short	0x0088


	//----- nvinfo : EIATTR_PARAM_CBANK
	.align		4
        /*033c*/ 	.byte	0x04, 0x0a
        /*033e*/ 	.short	(.L_87 - .L_86)
	.align		4
.L_86:
        /*0340*/ 	.word	index@(.nv.constant0.attn_fwd)
        /*0344*/ 	.short	0x0380
        /*0346*/ 	.short	0x0088


	//----- nvinfo : EIATTR_SW_WAR
	.align		4
.L_87:
        /*0348*/ 	.byte	0x04, 0x36
        /*034a*/ 	.short	(.L_89 - .L_88)
.L_88:
        /*034c*/ 	.word	0x00000008
.L_89:


//--------------------- .nv.compat                --------------------------
	.section	.nv.compat,"",@"SHT_CUDA_COMPAT_INFO"
	.align	4
        /*0000*/ 	.byte	0x02, 0x02, 0x02, 0x00, 0x02, 0x05, 0x05, 0x00, 0x02, 0x03, 0x00, 0x00, 0x02, 0x06, 0x01, 0x00


//--------------------- .nv.callgraph             --------------------------
	.section	.nv.callgraph,"",@"SHT_CUDA_CALLGRAPH"
	.align	4
	.sectionentsize	8
	.align		4
        /*0000*/ 	.word	0x00000000
	.align		4
        /*0004*/ 	.word	0xffffffff
	.align		4
        /*0008*/ 	.word	0x00000000
	.align		4
        /*000c*/ 	.word	0xfffffffe
	.align		4
        /*0010*/ 	.word	0x00000000
	.align		4
        /*0014*/ 	.word	0xfffffffd
	.align		4
        /*0018*/ 	.word	0x00000000
	.align		4
        /*001c*/ 	.word	0xfffffffc


//--------------------- .nv.constant4             --------------------------
	.section	.nv.constant4,"a",@progbits
	.align	8
	.align		8
.nv.constant4:
        /*0000*/ 	.dword	_$_str


//--------------------- .text.attn_fwd            --------------------------
	.section	.text.attn_fwd,"ax",@progbits
	.align	128
        .global         attn_fwd
        .type           attn_fwd,@function
        .size           attn_fwd,(.L_x_28 - attn_fwd)
        .other          attn_fwd,@"STO_CUDA_ENTRY STV_DEFAULT"
attn_fwd:
.text.attn_fwd:
[----:B------:R-:W0:Y:S01]  /*0000*/  LDC R1, c[0x0][0x37c] ;  /* 0x0000df00ff017b82 */ /* 0x000e220000000800 */
[----:B------:R-:W1:Y:S02]  /*0010*/  S2R R28, SR_TID.X ;  /* 0x00000000001c7919 */ /* 0x000e640000002100 */
[----:B-1----:R-:W-:-:S13]  /*0020*/  ISETP.GE.U32.AND P0, PT, R28, 0x20, PT ;  /* 0x000000201c00780c */ /* 0x002fda0003f06070 */
[----:B------:R-:W-:Y:S05]  /*0030*/  @P0 BRA `(.L_x_0) ;  /* 0x0000000000b80947 */ /* 0x000fea0003800000 */
[----:B------:R-:W1:Y:S01]  /*0040*/  S2UR UR6, SR_CgaCtaId ;  /* 0x00000000000679c3 */ /* 0x000e620000008800 */
[----:B------:R-:W-:Y:S01]  /*0050*/  NOP ;  /* 0x0000000000007918 */ /* 0x000fe20000000000 */
[----:B------:R-:W-:Y:S02]  /*0060*/  UMOV UR4, 0x40 ;  /* 0x0000004000047882 */ /* 0x000fe40000000000 */
[----:B-1----:R-:W-:-:S09]  /*0070*/  ULEA UR4, UR6, UR4, 0x18 ;  /* 0x0000000406047291 */ /* 0x002fd2000f8ec0ff */
[----:B------:R-:W1:Y:S01]  /*0080*/  LDS.U8 R0, [UR4] ;  /* 0x00000004ff007984 */ /* 0x000e620008000000 */
[----:B------:R-:W-:Y:S02]  /*0090*/  UMOV UR4, 0x400 ;  /* 0x0000040000047882 */ /* 0x000fe40000000000 */
[----:B------:R-:W-:Y:S01]  /*00a0*/  ULEA UR4, UR6, UR4, 0x18 ;  /* 0x0000000406047291 */ /* 0x000fe2000f8ec0ff */
[----:B-1----:R-:W-:-:S13]  /*00b0*/  ISETP.NE.AND P1, PT, R0, RZ, PT ;  /* 0x000000ff0000720c */ /* 0x002fda0003f25270 */
[----:B------:R-:W-:Y:S05]  /*00c0*/  @P1 BRA `(.L_x_1) ;  /* 0x00000000007c1947 */ /* 0x000fea0003800000 */
[----:B------:R-:W-:-:S13]  /*00d0*/  ELECT P1, URZ, PT ;  /* 0x0000000000ff782f */ /* 0x000fda0003820000 */
[----:B------:R-:W-:Y:S05]  /*00e0*/  @!P1 BRA `(.L_x_2) ;  /* 0x0000000000849947 */ /* 0x000fea0003800000 */
[----:B------:R-:W-:Y:S01]  /*00f0*/  UMOV UR5, 0x2 ;  /* 0x0000000200057882 */ /* 0x000fe20000000000 */
[----:B------:R-:W-:Y:S01]  /*0100*/  HFMA2 R4, -RZ, RZ, 0, 5.9604644775390625e-08 ;  /* 0x00000001ff047431 */ /* 0x000fe200000001ff */
[----:B------:R-:W-:-:S03]  /*0110*/  MOV R5, 0x3 ;  /* 0x0000000300057802 */ /* 0x000fc60000000f00 */
[----:B------:R-:W-:Y:S04]  /*0120*/  DEPBAR.LE SB1, 0x36 ;  /* 0x00009d800000791a */ /* 0x000fe80000000000 */
[----:B------:R-:W1:Y:S02]  /*0130*/  UTCATOMSWS.FIND_AND_SET.ALIGN UP0, UR5, UR5 ;  /* 0x00000005000575e3 */ /* 0x000e640008000800 */
[----:B-1----:R-:W-:-:S04]  /*0140*/  PLOP3.LUT P1, PT, PT, PT, UP0, 0x80, 0x8 ;  /* 0x000000000008781c */ /* 0x002fc80003f2f008 */
[----:B------:R-:W-:-:S04]  /*0150*/  SEL R0, RZ, 0xffffffff, !P1 ;  /* 0xffffffffff007807 */ /* 0x000fc80004800000 */
[----:B------:R-:W-:Y:S02]  /*0160*/  ISETP.NE.AND P1, PT, R0, RZ, PT ;  /* 0x000000ff0000720c */ /* 0x000fe40003f25270 */
[----:B------:R-:W-:-:S11]  /*0170*/  MOV R0, UR5 ;  /* 0x0000000500007c02 */ /* 0x000fd60008000f00 */
[----:B------:R-:W-:Y:S05]  /*0180*/  @P1 BRA `(.L_x_3) ;  /* 0x0000000000241947 */ /* 0x000fea0003800000 */
.L_x_4:
[----:B------:R-:W-:Y:S05]  /*0190*/  NANOSLEEP 0x64 ;  /* 0x000000640000795d */ /* 0x000fea0003800000 */
[----:B------:R-:W-:-:S05]  /*01a0*/  UMOV UR5, 0x2 ;  /* 0x0000000200057882 */ /* 0x000fca0000000000 */
[----:B------:R-:W-:Y:S04]  /*01b0*/  DEPBAR.LE SB1, 0x36 ;  /* 0x00009d800000791a */ /* 0x000fe80000000000 */
[----:B------:R-:W1:Y:S02]  /*01c0*/  UTCATOMSWS.FIND_AND_SET.ALIGN UP0, UR5, UR5 ;  /* 0x00000005000575e3 */ /* 0x000e640008000800 */
[----:B-1----:R-:W-:-:S04]  /*01d0*/  PLOP3.LUT P1, PT, PT, PT, UP0, 0x80, 0x8 ;  /* 0x000000000008781c */ /* 0x002fc80003f2f008 */
[----:B------:R-:W-:-:S04]  /*01e0*/  SEL R0, RZ, 0xffffffff, !P1 ;  /* 0xffffffffff007807 */ /* 0x000fc80004800000 */
[----:B------:R-:W-:Y:S02]  /*01f0*/  ISETP.NE.AND P1, PT, R0, RZ, PT ;  /* 0x000000ff0000720c */ /* 0x000fe40003f25270 */
[----:B------:R-:W-:-:S11]  /*0200*/  MOV R0, UR5 ;  /* 0x0000000500007c02 */ /* 0x000fd60008000f00 */
[----:B------:R-:W-:Y:S05]  /*0210*/  @!P1 BRA `(.L_x_4) ;  /* 0xfffffffc00dc9947 */ /* 0x000fea000383ffff */
.L_x_3:
[----:B------:R-:W-:Y:S01]  /*0220*/  IADD3 R3, PT, PT, R0, 0x10, RZ ;  /* 0x0000001000037810 */ /* 0x000fe20007ffe0ff */
[----:B------:R-:W-:Y:S01]  /*0230*/  UMOV UR5, 0x50 ;  /* 0x0000005000057882 */ /* 0x000fe20000000000 */
[----:B------:R-:W-:Y:S01]  /*0240*/  SHF.L.U32 R2, R5, R0, RZ ;  /* 0x0000000005027219 */ /* 0x000fe200000006ff */
[----:B------:R-:W-:Y:S01]  /*0250*/  ULEA UR5, UR6, UR5, 0x18 ;  /* 0x0000000506057291 */ /* 0x000fe2000f8ec0ff */
[----:B------:R-:W-:Y:S02]  /*0260*/  SHF.L.U32 R3, R4, R3, RZ ;  /* 0x0000000304037219 */ /* 0x000fe400000006ff */
[----:B------:R-:W-:Y:S02]  /*0270*/  SHF.L.U32 R0, R0, 0x5, RZ ;  /* 0x0000000500007819 */ /* 0x000fe400000006ff */
[----:B------:R-:W-:-:S05]  /*0280*/  LOP3.LUT R2, R3, R2, RZ, 0xfc, !PT ;  /* 0x0000000203027212 */ /* 0x000fca00078efcff */
[----:B------:R1:W-:Y:S04]  /*0290*/  ATOMS.OR RZ, [UR5], R2 ;  /* 0x00000002ffff798c */ /* 0x0003e8000b000005 */
[----:B------:R1:W-:Y:S01]  /*02a0*/  STS [UR4], R0 ;  /* 0x00000000ff007988 */ /* 0x0003e20008000804 */
[----:B------:R-:W-:Y:S05]  /*02b0*/  BRA `(.L_x_2) ;  /* 0x0000000000107947 */ /* 0x000fea0003800000 */
.L_x_1:
[----:B------:R-:W-:Y:S02]  /*02c0*/  MOV R0, 0xffffffff ;  /* 0xffffffff00007802 */ /* 0x000fe40000000f00 */
[----:B------:R-:W-:-:S03]  /*02d0*/  MOV R2, 0x300 ;  /* 0x0000030000027802 */ /* 0x000fc60000000f00 */
[----:B------:R1:W-:Y:S04]  /*02e0*/  STS [UR4], R0 ;  /* 0x00000000ff007988 */ /* 0x0003e80008000804 */
[----:B01----:R-:W-:Y:S05]  /*02f0*/  CALL.REL.NOINC `($__internal_1_$__cuda_sm10x_tcgen05_guardrail_trap_phase_invalid_during_alloc) ;  /* 0x00000034008c7944 */ /* 0x003fea0003c00000 */
.L_x_2:
[----:B------:R-:W-:Y:S05]  /*0300*/  WARPSYNC.ALL ;  /* 0x0000000000007948 */ /* 0x000fea0003800000 */
[----:B------:R-:W-:Y:S01]  /*0310*/  NOP ;  /* 0x0000000000007918 */ /* 0x000fe20000000000 */
.L_x_0:
[----:B------:R-:W2:Y:S01]  /*0320*/  S2R R3, SR_CTAID.X ;  /* 0x0000000000037919 */ /* 0x000ea20000002500 */
[----:B------:R-:W3:Y:S01]  /*0330*/  S2UR UR6, SR_CgaCtaId ;  /* 0x00000000000679c3 */ /* 0x000ee20000008800 */
[----:B------:R-:W4:Y:S01]  /*0340*/  LDCU.64 UR4, c[0x0][0x3b0] ;  /* 0x00007600ff0477ac */ /* 0x000f220008000a00 */
[----:B-1----:R-:W-:Y:S01]  /*0350*/  LOP3.LUT R0, R28, 0x7f, RZ, 0xc0, !PT ;  /* 0x0000007f1c007812 */ /* 0x002fe200078ec0ff */
[----:B------:R-:W-:Y:S01]  /*0360*/  UMOV UR10, 0x400 ;  /* 0x00000400000a7882 */ /* 0x000fe20000000000 */
[----:B------:R-:W1:Y:S04]  /*0370*/  LDCU.64 UR20, c[0x0][0x358] ;  /* 0x00006b00ff1477ac */ /* 0x000e680008000a00 */
[----:B------:R-:W4:Y:S08]  /*0380*/  S2UR UR7, SR_CTAID.Y ;  /* 0x00000000000779c3 */ /* 0x000f300000002600 */
[----:B------:R-:W0:Y:S08]  /*0390*/  LDC.64 R4, c[0x0][0x380] ;  /* 0x0000e000ff047b82 */ /* 0x000e300000000a00 */
[----:B------:R-:W1:Y:S01]  /*03a0*/  LDC R7, c[0x0][0x3b8] ;  /* 0x0000ee00ff077b82 */ /* 0x000e620000000800 */
[----:B---3--:R-:W-:-:S07]  /*03b0*/  ULEA UR10, UR6, UR10, 0x18 ;  /* 0x0000000a060a7291 */ /* 0x008fce000f8ec0ff */
[----:B------:R-:W-:Y:S01]  /*03c0*/  BAR.SYNC.DEFER_BLOCKING 0x0 ;  /* 0x0000000000007b1d */ /* 0x000fe20000010000 */
[----:B--2---:R-:W-:Y:S01]  /*03d0*/  LEA R0, R3, R0, 0x7 ;  /* 0x0000000003007211 */ /* 0x004fe200078e38ff */
[----:B----4-:R-:W-:-:S04]  /*03e0*/  UIMAD UR4, UR7, UR4, URZ ;  /* 0x00000004070472a4 */ /* 0x010fc8000f8e02ff */
[----:B------:R-:W-:Y:S01]  /*03f0*/  IMAD R2, R0, UR5, RZ ;  /* 0x0000000500027c24 */ /* 0x000fe2000f8e02ff */
[----:B------:R-:W-:Y:S02]  /*0400*/  USHF.L.U32 UR8, UR4, 0x1, URZ ;  /* 0x0000000104087899 */ /* 0x000fe400080006ff */
[----:B------:R-:W-:Y:S02]  /*0410*/  UIMAD.WIDE UR4, UR4, 0x2, URZ ;  /* 0x00000002040478a5 */ /* 0x000fe4000f8e02ff */
[C---:B------:R-:W-:Y:S01]  /*0420*/  SHF.L.U32 R33, R2.reuse, 0x1, RZ ;  /* 0x0000000102217819 */ /* 0x040fe200000006ff */
[----:B------:R-:W-:-:S03]  /*0430*/  IMAD.HI R2, R2, 0x2, RZ ;  /* 0x0000000202027827 */ /* 0x000fc600078e02ff */
[----:B0-----:R-:W-:Y:S02]  /*0440*/  IADD3 R32, P1, P2, R33, UR8, R4 ;  /* 0x0000000821207c10 */ /* 0x001fe4000fa3e004 */
[C---:B-1----:R-:W-:Y:S01]  /*0450*/  SHF.L.U32 R3, R7.reuse, 0x1, RZ ;  /* 0x0000000107037819 */ /* 0x042fe200000006ff */
[----:B------:R-:W0:Y:S01]  /*0460*/  LDS R35, [UR10] ;  /* 0x0000000aff237984 */ /* 0x000e220008000800 */
[C---:B------:R-:W-:Y:S01]  /*0470*/  IMAD R31, R7.reuse, 0x12, RZ ;  /* 0x00000012071f7824 */ /* 0x040fe200078e02ff */
[----:B------:R-:W-:Y:S01]  /*0480*/  IADD3.X R33, PT, PT, R2, UR5, R5, P1, P2 ;  /* 0x0000000502217c10 */ /* 0x000fe20008fe4405 */
[----:B------:R-:W-:Y:S01]  /*0490*/  IMAD R27, R7, 0xe, RZ ;  /* 0x0000000e071b7824 */ /* 0x000fe200078e02ff */
[----:B------:R-:W-:Y:S01]  /*04a0*/  BAR.SYNC.DEFER_BLOCKING 0x0 ;  /* 0x0000000000007b1d */ /* 0x000fe20000010000 */
[-C--:B------:R-:W-:Y:S02]  /*04b0*/  IADD3 R30, P3, PT, R3, R32.reuse, RZ ;  /* 0x00000020031e7210 */ /* 0x080fe40007f7e0ff */
[----:B------:R-:W-:-:S02]  /*04c0*/  LEA R2, P6, R7, R32, 0x2 ;  /* 0x0000002007027211 */ /* 0x000fc400078c10ff */
[-C--:B------:R-:W-:Y:S02]  /*04d0*/  IADD3 R4, P2, PT, R31, R32.reuse, RZ ;  /* 0x000000201f047210 */ /* 0x080fe40007f5e0ff */
[C---:B------:R-:W-:Y:S01]  /*04e0*/  SHF.L.U32 R13, R7.reuse, 0x2, RZ ;  /* 0x00000002070d7819 */ /* 0x040fe200000006ff */
[C---:B------:R-:W-:Y:S01]  /*04f0*/  IMAD R17, R7.reuse, 0x6, RZ ;  /* 0x0000000607117824 */ /* 0x040fe200078e02ff */
[CC--:B------:R-:W-:Y:S01]  /*0500*/  LEA.HI.X.SX32 R31, R7.reuse, R33.reuse, 0x1, P3 ;  /* 0x00000021071f7211 */ /* 0x0c0fe200018f0eff */
[----:B------:R-:W-:Y:S01]  /*0510*/  IMAD R9, R7, 0xa, RZ ;  /* 0x0000000a07097824 */ /* 0x000fe200078e02ff */
[----:B------:R-:W-:Y:S02]  /*0520*/  LEA.HI.X.SX32 R3, R3, R33, 0x1, P6 ;  /* 0x0000002103037211 */ /* 0x000fe400030f0eff */
[CC--:B------:R-:W-:Y:S01]  /*0530*/  LEA R19, R7.reuse, -R7.reuse, 0x3 ;  /* 0x8000000707137211 */ /* 0x0c0fe200078e18ff */
[C---:B------:R-:W-:Y:S01]  /*0540*/  IMAD R23, R7.reuse, 0xc, RZ ;  /* 0x0000000c07177824 */ /* 0x040fe200078e02ff */
[CC--:B------:R-:W-:Y:S01]  /*0550*/  LEA R12, P3, R7.reuse, R32.reuse, 0x3 ;  /* 0x00000020070c7211 */ /* 0x0c0fe200078618ff */
[C---:B------:R-:W-:Y:S01]  /*0560*/  IMAD R45, R7.reuse, 0x14, RZ ;  /* 0x00000014072d7824 */ /* 0x040fe200078e02ff */
[C---:B------:R-:W-:Y:S01]  /*0570*/  LEA R11, R7.reuse, R7, 0x1 ;  /* 0x00000007070b7211 */ /* 0x040fe200078e08ff */
[----:B------:R-:W-:Y:S01]  /*0580*/  IMAD R47, R7, 0x16, RZ ;  /* 0x00000016072f7824 */ /* 0x000fe200078e02ff */
[----:B------:R-:W-:Y:S01]  /*0590*/  LEA.HI.X.SX32 R13, R13, R33, 0x1, P3 ;  /* 0x000000210d0d7211 */ /* 0x000fe200018f0eff */
[----:B------:R-:W-:Y:S01]  /*05a0*/  IMAD R43, R7, 0x18, RZ ;  /* 0x00000018072b7824 */ /* 0x000fe200078e02ff */
[-C--:B------:R-:W-:Y:S01]  /*05b0*/  IADD3 R18, P3, PT, R27, R32.reuse, RZ ;  /* 0x000000201b127210 */ /* 0x080fe20007f7e0ff */
[C---:B------:R-:W-:Y:S01]  /*05c0*/  IMAD R41, R7.reuse, 0x1a, RZ ;  /* 0x0000001a07297824 */ /* 0x040fe200078e02ff */
[----:B------:R-:W-:Y:S01]  /*05d0*/  LEA R15, R7, R7, 0x2 ;  /* 0x00000007070f7211 */ /* 0x000fe200078e10ff */
[----:B------:R1:W5:Y:S01]  /*05e0*/  LDG.E.U16 R34, desc[UR20][R2.64] ;  /* 0x0000001402227981 */ /* 0x000362000c1e1500 */
[-C--:B------:R-:W-:Y:S01]  /*05f0*/  IADD3 R10, P5, PT, R17, R32.reuse, RZ ;  /* 0x00000020110a7210 */ /* 0x080fe20007fbe0ff */
[----:B------:R-:W-:Y:S01]  /*0600*/  IMAD R39, R7, 0x1c, RZ ;  /* 0x0000001c07277824 */ /* 0x000fe200078e02ff */
[-C--:B------:R-:W-:Y:S01]  /*0610*/  IADD3 R14, P6, PT, R9, R32.reuse, RZ ;  /* 0x00000020090e7210 */ /* 0x080fe20007fde0ff */
[----:B------:R-:W2:Y:S01]  /*0620*/  LDCU UR4, c[0x0][0x3c8] ;  /* 0x00007900ff0477ac */ /* 0x000ea20008000800 */
[-C--:B------:R-:W-:Y:S01]  /*0630*/  LEA.HI.X.SX32 R19, R19, R33.reuse, 0x1, P3 ;  /* 0x0000002113137211 */ /* 0x080fe200018f0eff */
[C---:B------:R-:W-:Y:S01]  /*0640*/  IMAD R37, R7.reuse, 0x1e, RZ ;  /* 0x0000001e07257824 */ /* 0x040fe200078e02ff */
[----:B------:R-:W-:Y:S01]  /*0650*/  SHF.L.U32 R21, R7, 0x3, RZ ;  /* 0x0000000307157819 */ /* 0x000fe200000006ff */
[----:B------:R-:W5:Y:S01]  /*0660*/  LDG.E.U16 R29, desc[UR20][R32.64] ;  /* 0x00000014201d7981 */ /* 0x000f62000c1e1500 */
[-C--:B------:R-:W-:Y:S01]  /*0670*/  LEA.HI.X.SX32 R11, R11, R33.reuse, 0x1, P5 ;  /* 0x000000210b0b7211 */ /* 0x080fe200028f0eff */
[----:B-1----:R-:W1:Y:S01]  /*0680*/  LDC.64 R2, c[0x0][0x3c0] ;  /* 0x0000f000ff027b82 */ /* 0x002e620000000a00 */
[----:B------:R-:W-:Y:S01]  /*0690*/  LEA.HI.X.SX32 R15, R15, R33, 0x1, P6 ;  /* 0x000000210f0f7211 */ /* 0x000fe200030f0eff */
[----:B------:R3:W5:Y:S01]  /*06a0*/  LDG.E.U16 R40, desc[UR20][R18.64] ;  /* 0x0000001412287981 */ /* 0x000762000c1e1500 */
[-C--:B------:R-:W-:Y:S01]  /*06b0*/  IADD3 R16, P5, PT, R23, R32.reuse, RZ ;  /* 0x0000002017107210 */ /* 0x080fe20007fbe0ff */
[C---:B------:R-:W-:Y:S01]  /*06c0*/  IMAD R25, R7.reuse, 0xb, RZ ;  /* 0x0000000b07197824 */ /* 0x040fe200078e02ff */
[C---:B------:R-:W-:Y:S01]  /*06d0*/  LEA R20, P6, R7.reuse, R32, 0x4 ;  /* 0x0000002007147211 */ /* 0x040fe200078c20ff */
[----:B------:R4:W5:Y:S01]  /*06e0*/  LDG.E.U16 R10, desc[UR20][R10.64] ;  /* 0x000000140a0a7981 */ /* 0x000962000c1e1500 */
[----:B------:R-:W-:-:S02]  /*06f0*/  LEA R5, R7, R7, 0x3 ;  /* 0x0000000707057211 */ /* 0x000fc400078e18ff */
[-C--:B------:R-:W-:Y:S01]  /*0700*/  IADD3 R6, P1, PT, R45, R32.reuse, RZ ;  /* 0x000000202d067210 */ /* 0x080fe20007f3e0ff */
[----:B------:R-:W5:Y:S01]  /*0710*/  LDG.E.U16 R12, desc[UR20][R12.64] ;  /* 0x000000140c0c7981 */ /* 0x000f62000c1e1500 */
[-C--:B------:R-:W-:Y:S01]  /*0720*/  LEA.HI.X.SX32 R17, R17, R33.reuse, 0x1, P5 ;  /* 0x0000002111117211 */ /* 0x080fe200028f0eff */
[----:B---3--:R-:W3:Y:S01]  /*0730*/  LDC.64 R18, c[0x0][0x388] ;  /* 0x0000e200ff127b82 */ /* 0x008ee20000000a00 */
[----:B------:R-:W-:Y:S01]  /*0740*/  LEA.HI.X.SX32 R21, R21, R33, 0x1, P6 ;  /* 0x0000002115157211 */ /* 0x000fe200030f0eff */
[----:B------:R-:W5:Y:S01]  /*0750*/  LDG.E.U16 R14, desc[UR20][R14.64] ;  /* 0x000000140e0e7981 */ /* 0x000f62000c1e1500 */
[-C--:B------:R-:W-:Y:S02]  /*0760*/  IADD3 R8, P4, PT, R47, R32.reuse, RZ ;  /* 0x000000202f087210 */ /* 0x080fe40007f9e0ff */
[-C--:B------:R-:W-:Y:S01]  /*0770*/  IADD3 R22, P5, PT, R43, R32.reuse, RZ ;  /* 0x000000202b167210 */ /* 0x080fe20007fbe0ff */
[----:B------:R-:W5:Y:S01]  /*0780*/  LDG.E.U16 R30, desc[UR20][R30.64] ;  /* 0x000000141e1e7981 */ /* 0x000f62000c1e1500 */
[----:B------:R-:W-:-:S02]  /*0790*/  IADD3 R24, P3, PT, R41, R32, RZ ;  /* 0x0000002029187210 */ /* 0x000fc40007f7e0ff */
[-C--:B------:R-:W-:Y:S01]  /*07a0*/  IADD3 R26, P6, PT, R39, R32.reuse, RZ ;  /* 0x00000020271a7210 */ /* 0x080fe20007fde0ff */
[----:B------:R-:W5:Y:S01]  /*07b0*/  LDG.E.U16 R16, desc[UR20][R16.64] ;  /* 0x0000001410107981 */ /* 0x000f62000c1e1500 */
[----:B------:R-:W-:Y:S02]  /*07c0*/  LEA.HI.X.SX32 R5, R5, R33, 0x1, P2 ;  /* 0x0000002105057211 */ /* 0x000fe400010f0eff */
[----:B------:R-:W-:Y:S01]  /*07d0*/  IADD3 R32, P2, PT, R37, R32, RZ ;  /* 0x0000002025207210 */ /* 0x000fe20007f5e0ff */
[C---:B------:R-:W-:Y:S01]  /*07e0*/  IMAD R37, R7.reuse, 0xd, RZ ;  /* 0x0000000d07257824 */ /* 0x040fe200078e02ff */
[----:B------:R-:W-:Y:S01]  /*07f0*/  LEA R39, R7, -R7, 0x4 ;  /* 0x8000000707277211 */ /* 0x000fe200078e20ff */
[----:B------:R0:W5:Y:S01]  /*0800*/  LDG.E.U16 R4, desc[UR20][R4.64] ;  /* 0x0000001404047981 */ /* 0x000162000c1e1500 */
[-C--:B------:R-:W-:Y:S02]  /*0810*/  LEA.HI.X.SX32 R7, R9, R33.reuse, 0x1, P1 ;  /* 0x0000002109077211 */ /* 0x080fe400008f0eff */
[----:B------:R-:W-:Y:S01]  /*0820*/  LEA.HI.X.SX32 R9, R25, R33, 0x1, P4 ;  /* 0x0000002119097211 */ /* 0x000fe200020f0eff */
[----:B------:R-:W5:Y:S01]  /*0830*/  LDG.E.U16 R20, desc[UR20][R20.64] ;  /* 0x0000001414147981 */ /* 0x000f62000c1e1500 */
[----:B----4-:R-:W-:-:S02]  /*0840*/  LOP3.LUT R11, R28, 0xf, RZ, 0xc0, !PT ;  /* 0x0000000f1c0b7812 */ /* 0x010fc400078ec0ff */
[-C--:B------:R-:W-:Y:S01]  /*0850*/  LEA.HI.X.SX32 R23, R23, R33.reuse, 0x1, P5 ;  /* 0x0000002117177211 */ /* 0x080fe200028f0eff */
[----:B------:R4:W5:Y:S01]  /*0860*/  LDG.E.U16 R6, desc[UR20][R6.64] ;  /* 0x0000001406067981 */ /* 0x000962000c1e1500 */
[-C--:B------:R-:W-:Y:S02]  /*0870*/  LEA.HI.X.SX32 R25, R37, R33.reuse, 0x1, P3 ;  /* 0x0000002125197211 */ /* 0x080fe400018f0eff */
[--C-:B0-----:R-:W-:Y:S01]  /*0880*/  SHF.R.U32.HI R5, RZ, 0x5, R28.reuse ;  /* 0x00000005ff057819 */ /* 0x101fe2000001161c */
[----:B------:R2:W5:Y:S01]  /*0890*/  LDG.E.U16 R8, desc[UR20][R8.64] ;  /* 0x0000001408087981 */ /* 0x000562000c1e1500 */
[----:B------:R-:W-:Y:S02]  /*08a0*/  LEA.HI.X.SX32 R27, R27, R33, 0x1, P6 ;  /* 0x000000211b1b7211 */ /* 0x000fe400030f0eff */
[----:B------:R-:W-:Y:S01]  /*08b0*/  R2UR UR17, R5 ;  /* 0x00000000051172ca */ /* 0x000fe200000e0000 */
[----:B------:R0:W5:Y:S01]  /*08c0*/  LDG.E.U16 R22, desc[UR20][R22.64] ;  /* 0x0000001416167981 */ /* 0x000162000c1e1500 */
[----:B----4-:R-:W-:Y:S01]  /*08d0*/  SHF.R.U32.HI R7, RZ, 0x4, R28 ;  /* 0x00000004ff077819 */ /* 0x010fe2000001161c */
[----:B-1----:R-:W-:Y:S01]  /*08e0*/  IMAD R5, R2, UR7, RZ ;  /* 0x0000000702057c24 */ /* 0x002fe2000f8e02ff */
[----:B------:R-:W-:Y:S01]  /*08f0*/  SHF.L.U32 R15, R28, 0x1, RZ ;  /* 0x000000011c0f7819 */ /* 0x000fe200000006ff */
[----:B------:R0:W5:Y:S01]  /*0900*/  LDG.E.U16 R24, desc[UR20][R24.64] ;  /* 0x0000001418187981 */ /* 0x000162000c1e1500 */
[----:B--2---:R-:W-:Y:S01]  /*0910*/  IMAD R9, R11, UR4, RZ ;  /* 0x000000040b097c24 */ /* 0x004fe2000f8e02ff */
[----:B------:R-:W-:-:S02]  /*0920*/  SGXT.U32 R2, R7, 0x3 ;  /* 0x000000030702781a */ /* 0x000fc40000000000 */
[----:B------:R-:W-:Y:S01]  /*0930*/  SHF.L.U32 R7, R5, 0x1, RZ ;  /* 0x0000000105077819 */ /* 0x000fe200000006ff */
[----:B------:R0:W5:Y:S01]  /*0940*/  LDG.E.U16 R26, desc[UR20][R26.64] ;  /* 0x000000141a1a7981 */ /* 0x000162000c1e1500 */
[----:B------:R-:W-:Y:S01]  /*0950*/  SHF.L.U32 R13, R9, 0x1, RZ ;  /* 0x00000001090d7819 */ /* 0x000fe200000006ff */
[----:B------:R-:W-:Y:S01]  /*0960*/  IMAD R42, R2, R3, RZ ;  /* 0x00000003022a7224 */ /* 0x000fe200078e02ff */
[----:B------:R-:W-:Y:S01]  /*0970*/  LEA.HI.X.SX32 R33, R39, R33, 0x1, P2 ;  /* 0x0000002127217211 */ /* 0x000fe200010f0eff */
[----:B------:R-:W-:Y:S01]  /*0980*/  IMAD.HI R9, R9, 0x2, RZ ;  /* 0x0000000209097827 */ /* 0x000fe200078e02ff */
[----:B---3--:R-:W-:-:S03]  /*0990*/  IADD3 R13, P1, P2, R13, R18, R7 ;  /* 0x000000120d0d7210 */ /* 0x008fc60007a3e007 */
[----:B------:R-:W-:Y:S01]  /*09a0*/  IMAD.HI R36, R5, 0x2, RZ ;  /* 0x0000000205247827 */ /* 0x000fe200078e02ff */
[----:B------:R-:W-:Y:S01]  /*09b0*/  LEA R7, R3, R42, 0x3 ;  /* 0x0000002a03077211 */ /* 0x000fe200078e18ff */
[----:B------:R0:W5:Y:S01]  /*09c0*/  LDG.E.U16 R32, desc[UR20][R32.64] ;  /* 0x0000001420207981 */ /* 0x000162000c1e1500 */
[----:B------:R-:W-:Y:S02]  /*09d0*/  LOP3.LUT R18, R28, 0x40, RZ, 0xc0, !PT ;  /* 0x000000401c127812 */ /* 0x000fe400078ec0ff */
[----:B------:R-:W-:Y:S02]  /*09e0*/  LOP3.LUT R5, R15, 0x7e, RZ, 0xc0, !PT ;  /* 0x0000007e0f057812 */ /* 0x000fe400078ec0ff */
[----:B------:R-:W-:Y:S02]  /*09f0*/  IADD3.X R9, PT, PT, R9, R19, R36, P1, P2 ;  /* 0x0000001309097210 */ /* 0x000fe40000fe4424 */
[-C--:B------:R-:W-:Y:S02]  /*0a00*/  LEA R36, P2, R7, R13.reuse, 0x1 ;  /* 0x0000000d07247211 */ /* 0x080fe400078408ff */
[----:B------:R-:W-:-:S02]  /*0a10*/  LEA R38, P1, R42, R13, 0x1 ;  /* 0x0000000d2a267211 */ /* 0x000fc400078208ff */
[----:B------:R-:W-:Y:S02]  /*0a20*/  LEA R18, R18, R5, 0x5 ;  /* 0x0000000512127211 */ /* 0x000fe400078e28ff */
[----:B------:R-:W-:Y:S02]  /*0a30*/  R2UR UR24, R35 ;  /* 0x00000000231872ca */ /* 0x000fe400000e0000 */
[-C--:B------:R-:W-:Y:S02]  /*0a40*/  LEA.HI.X.SX32 R37, R7, R9.reuse, 0x1, P2 ;  /* 0x0000000907257211 */ /* 0x080fe400010f0eff */
[----:B------:R-:W-:Y:S02]  /*0a50*/  LEA.HI.X.SX32 R39, R42, R9, 0x1, P1 ;  /* 0x000000092a277211 */ /* 0x000fe400008f0eff */
[----:B------:R-:W-:Y:S01]  /*0a60*/  LOP3.LUT R7, R18, 0x10, RZ, 0x3c, !PT ;  /* 0x0000001012077812 */ /* 0x000fe200078e3cff */
[----:B0-----:R-:W-:Y:S08]  /*0a70*/  @P0 BRA `(.L_x_5) ;  /* 0x0000000000180947 */ /* 0x001ff00003800000 */
[----:B------:R-:W-:Y:S01]  /*0a80*/  ELECT P1, URZ, PT ;  /* 0x0000000000ff782f */ /* 0x000fe20003820000 */
[----:B------:R-:W-:Y:S01]  /*0a90*/  HFMA2 R9, -RZ, RZ, 0, 5.9604644775390625e-08 ;  /* 0x00000001ff097431 */ /* 0x000fe200000001ff */
[----:B------:R-:W-:Y:S01]  /*0aa0*/  UMOV UR4, 0x40 ;  /* 0x0000004000047882 */ /* 0x000fe20000000000 */
[----:B------:R-:W-:Y:S01]  /*0ab0*/  UVIRTCOUNT.DEALLOC.SMPOOL 0x80 ;  /* 0x000000800000784c */ /* 0x000fe20000000000 */
[----:B------:R-:W-:-:S09]  /*0ac0*/  ULEA UR4, UR6, UR4, 0x18 ;  /* 0x0000000406047291 */ /* 0x000fd2000f8ec0ff */
[----:B------:R0:W-:Y:S03]  /*0ad0*/  @P1 STS.U8 [UR4], R9 ;  /* 0x00000009ff001988 */ /* 0x0001e60008000004 */
.L_x_5:
[----:B------:R-:W-:Y:S01]  /*0ae0*/  USHF.L.U32 UR4, UR17, 0x15, URZ ;  /* 0x0000001511047899 */ /* 0x000fe200080006ff */
[C---:B0-----:R-:W-:Y:S01]  /*0af0*/  LOP3.LUT R9, R18.reuse, 0x20, RZ, 0x3c, !PT ;  /* 0x0000002012097812 */ /* 0x041fe200078e3cff */
[----:B-----5:R-:W-:Y:S01]  /*0b00*/  STS.U16 [R18+UR10+0x400], R20 ;  /* 0x0004001412007988 */ /* 0x020fe2000800040a */
[C---:B------:R-:W-:Y:S01]  /*0b10*/  LOP3.LUT R13, R18.reuse, 0x30, RZ, 0x3c, !PT ;  /* 0x00000030120d7812 */ /* 0x040fe200078e3cff */
[----:B------:R-:W-:Y:S01]  /*0b20*/  ULOP3.LUT UR4, UR4, 0x600000, URZ, 0xc0, !UPT ;  /* 0x0060000004047892 */ /* 0x000fe2000f8ec0ff */
[C---:B------:R-:W-:Y:S01]  /*0b30*/  LOP3.LUT R15, R18.reuse, 0x40, RZ, 0x3c, !PT ;  /* 0x00000040120f7812 */ /* 0x040fe200078e3cff */
[----:B------:R-:W-:Y:S01]  /*0b40*/  STS.U16 [R18+UR10], R29 ;  /* 0x0000001d12007988 */ /* 0x000fe2000800040a */
[----:B------:R-:W-:Y:S01]  /*0b50*/  LOP3.LUT R17, R18, 0x50, RZ, 0x3c, !PT ;  /* 0x0000005012117812 */ /* 0x000fe200078e3cff */
[----:B------:R-:W-:Y:S01]  /*0b60*/  UIADD3 UR11, UPT, UPT, UR24, UR4, URZ ;  /* 0x00000004180b7290 */ /* 0x000fe2000fffe0ff */
[----:B------:R-:W-:Y:S01]  /*0b70*/  LOP3.LUT P1, RZ, R28, 0x7f, RZ, 0xc0, !PT ;  /* 0x0000007f1cff7812 */ /* 0x000fe2000782c0ff */
[----:B------:R-:W-:Y:S01]  /*0b80*/  STS.U16 [R7+UR10+0x80], R30 ;  /* 0x0000801e07007988 */ /* 0x000fe2000800040a */
[----:B------:R-:W-:Y:S01]  /*0b90*/  UMOV UR6, 0x1 ;  /* 0x0000000100067882 */ /* 0x000fe20000000000 */
[----:B------:R-:W0:Y:S02]  /*0ba0*/  LDCU UR13, c[0x0][0x3f0] ;  /* 0x00007e00ff0d77ac */ /* 0x000e240008000800 */
[----:B------:R1:W-:Y:S01]  /*0bb0*/  STS.U16 [R7+UR10+0x480], R4 ;  /* 0x0004800407007988 */ /* 0x0003e2000800040a */
[----:B------:R-:W-:-:S03]  /*0bc0*/  UIADD3 UR12, UPT, UPT, UR10, 0x1600, URZ ;  /* 0x000016000a0c7890 */ /* 0x000fc6000fffe0ff */
[----:B------:R-:W-:Y:S01]  /*0bd0*/  STS.U16 [R9+UR10+0x100], R34 ;  /* 0x0001002209007988 */ /* 0x000fe2000800040a */
[----:B------:R-:W2:Y:S03]  /*0be0*/  LDCU.64 UR8, c[0x0][0x3d0] ;  /* 0x00007a00ff0877ac */ /* 0x000ea60008000a00 */
[----:B------:R3:W-:Y:S01]  /*0bf0*/  STS.U16 [R9+UR10+0x500], R6 ;  /* 0x0005000609007988 */ /* 0x0007e2000800040a */
[----:B------:R-:W-:Y:S01]  /*0c00*/  VOTEU.ALL UP0, P1 ;  /* 0x0000000000ff7886 */ /* 0x000fe20000800000 */
[----:B-1----:R-:W-:Y:S01]  /*0c10*/  LOP3.LUT R7, R18, 0x60, RZ, 0x3c, !PT ;  /* 0x0000006012077812 */ /* 0x002fe200078e3cff */
[----:B------:R-:W-:Y:S01]  /*0c20*/  VOTEU.ALL UP2, P1 ;  /* 0x0000000000ff7886 */ /* 0x000fe20000840000 */
[----:B------:R-:W-:Y:S02]  /*0c30*/  STS.U16 [R13+UR10+0x180], R10 ;  /* 0x0001800a0d007988 */ /* 0x000fe4000800040a */
[----:B------:R-:W-:-:S04]  /*0c40*/  @!UP0 UIADD3 UR4, UPT, UPT, -UR6, 0x100000, URZ ;  /* 0x0010000006048890 */ /* 0x000fc8000fffe1ff */
[----:B------:R-:W-:Y:S02]  /*0c50*/  @!UP0 USHF.L.U32 UR5, UR4, 0xb, URZ ;  /* 0x0000000b04058899 */ /* 0x000fe400080006ff */
[----:B------:R-:W-:Y:S01]  /*0c60*/  @!UP0 USHF.L.U32 UR4, UR4, 0x1, URZ ;  /* 0x0000000104048899 */ /* 0x000fe200080006ff */
[----:B------:R1:W-:Y:S01]  /*0c70*/  STS.U16 [R13+UR10+0x580], R8 ;  /* 0x000580080d007988 */ /* 0x0003e2000800040a */
[----:B0-----:R-:W-:Y:S01]  /*0c80*/  UISETP.GT.AND UP1, UPT, UR13, URZ, UPT ;  /* 0x000000ff0d00728c */ /* 0x001fe2000bf24270 */
[----:B---3--:R-:W-:Y:S02]  /*0c90*/  LOP3.LUT R9, R18, 0x70, RZ, 0x3c, !PT ;  /* 0x0000007012097812 */ /* 0x008fe400078e3cff */
[----:B------:R-:W-:Y:S03]  /*0ca0*/  STS.U16 [R15+UR10+0x200], R12 ;  /* 0x0002000c0f007988 */ /* 0x000fe6000800040a */
[----:B------:R-:W-:Y:S01]  /*0cb0*/  PLOP3.LUT P2, PT, PT, PT, UP1, 0x80, 0x8 ;  /* 0x000000000008781c */ /* 0x000fe20003f4f018 */
[----:B------:R0:W-:Y:S01]  /*0cc0*/  STS.U16 [R15+UR10+0x600], R22 ;  /* 0x000600160f007988 */ /* 0x0001e2000800040a */
[----:B-1----:R-:W-:-:S03]  /*0cd0*/  PRMT R13, RZ, 0x7610, R13 ;  /* 0x00007610ff0d7816 */ /* 0x002fc6000000000d */
[----:B------:R-:W-:Y:S04]  /*0ce0*/  STS.U16 [R17+UR10+0x280], R14 ;  /* 0x0002800e11007988 */ /* 0x000fe8000800040a */
[----:B------:R1:W-:Y:S01]  /*0cf0*/  STS.U16 [R17+UR10+0x680], R24 ;  /* 0x0006801811007988 */ /* 0x0003e2000800040a */
[----:B0-----:R-:W-:-:S03]  /*0d00*/  PRMT R15, RZ, 0x7610, R15 ;  /* 0x00007610ff0f7816 */ /* 0x001fc6000000000f */
[----:B------:R-:W-:Y:S04]  /*0d10*/  STS.U16 [R7+UR10+0x300], R16 ;  /* 0x0003001007007988 */ /* 0x000fe8000800040a */
[----:B------:R-:W-:Y:S01]  /*0d20*/  STS.U16 [R7+UR10+0x700], R26 ;  /* 0x0007001a07007988 */ /* 0x000fe2000800040a */
[----:B-1----:R-:W0:Y:S03]  /*0d30*/  LDC R17, c[0x0][0x3d8] ;  /* 0x0000f600ff117b82 */ /* 0x002e260000000800 */
[----:B------:R-:W-:Y:S04]  /*0d40*/  STS.U16 [R9+UR10+0x380], R40 ;  /* 0x0003802809007988 */ /* 0x000fe8000800040a */
[----:B------:R1:W-:Y:S01]  /*0d50*/  STS.U16 [R9+UR10+0x780], R32 ;  /* 0x0007802009007988 */ /* 0x0003e2000800040a */
[----:B------:R-:W-:Y:S01]  /*0d60*/  STTM.x16 tmem[UR11], RZ ;  /* 0x000000ff000079ed */ /* 0x000fe2000824000b */
[----:B------:R-:W3:Y:S02]  /*0d70*/  FENCE.VIEW.ASYNC.T ;  /* 0x00000000000073c6 */ /* 0x000ee40000000200 */
[----:B---3--:R-:W-:Y:S08]  /*0d80*/  BAR.SYNC.DEFER_BLOCKING 0x0 ;  /* 0x0000000000007b1d */ /* 0x008ff00000010000 */
[----:B-1----:R-:W1:Y:S01]  /*0d90*/  LDC.64 R8, c[0x0][0x390] ;  /* 0x0000e400ff087b82 */ /* 0x002e620000000a00 */
[----:B------:R-:W3:Y:S02]  /*0da0*/  FENCE.VIEW.ASYNC.S ;  /* 0x00000000000073c6 */ /* 0x000ee40000000000 */
[----:B---3--:R3:W4:Y:S05]  /*0db0*/  @!UP2 SYNCS.EXCH.64 URZ, [UR12], UR4 ;  /* 0x000000040cffa5b2 */ /* 0x00872a0008000100 */
[----:B----4-:R-:W-:Y:S06]  /*0dc0*/  BAR.SYNC.DEFER_BLOCKING 0x0 ;  /* 0x0000000000007b1d */ /* 0x010fec0000010000 */
[----:B------:R-:W4:Y:S04]  /*0dd0*/  @P2 LDG.E.U16 R13, desc[UR20][R38.64] ;  /* 0x00000014260d2981 */ /* 0x000f28000c1e1500 */
[----:B------:R-:W4:Y:S01]  /*0de0*/  @P2 LDG.E.U16 R15, desc[UR20][R36.64] ;  /* 0x00000014240f2981 */ /* 0x000f22000c1e1500 */
[----:B--2---:R-:W-:Y:S01]  /*0df0*/  UIMAD UR8, UR7, UR8, URZ ;  /* 0x00000008070872a4 */ /* 0x004fe2000f8e02ff */
[----:B------:R-:W-:Y:S01]  /*0e00*/  IMAD R11, R11, UR9, RZ ;  /* 0x000000090b0b7c24 */ /* 0x000fe2000f8e02ff */
[----:B------:R-:W-:Y:S01]  /*0e10*/  VOTEU.ALL UP3, P1 ;  /* 0x0000000000ff7886 */ /* 0x000fe20000860000 */
[----:B0-----:R-:W-:Y:S01]  /*0e20*/  IMAD R6, R2, R17, RZ ;  /* 0x0000001102067224 */ /* 0x001fe200078e02ff */
[----:B------:R-:W-:Y:S01]  /*0e30*/  USHF.L.U32 UR14, UR8, 0x1, URZ ;  /* 0x00000001080e7899 */ /* 0x000fe200080006ff */
[C---:B------:R-:W-:Y:S01]  /*0e40*/  IMAD.HI R4, R11.reuse, 0x2, RZ ;  /* 0x000000020b047827 */ /* 0x040fe200078e02ff */
[----:B------:R-:W-:Y:S01]  /*0e50*/  SHF.L.U32 R7, R11, 0x1, RZ ;  /* 0x000000010b077819 */ /* 0x000fe200000006ff */
[----:B---3--:R-:W-:Y:S01]  /*0e60*/  UIMAD.WIDE UR4, UR8, 0x2, URZ ;  /* 0x00000002080478a5 */ /* 0x008fe2000f8e02ff */
[----:B------:R-:W-:Y:S01]  /*0e70*/  SHF.R.S32.HI R2, RZ, 0x6, R28 ;  /* 0x00000006ff027819 */ /* 0x000fe2000001141c */
[----:B------:R-:W-:Y:S01]  /*0e80*/  UISETP.EQ.U32.AND UP2, UPT, UR17, URZ, UP1 ;  /* 0x000000ff1100728c */ /* 0x000fe20008f42070 */
[----:B-1----:R-:W-:Y:S01]  /*0e90*/  IADD3 R7, P3, P4, R7, UR14, R8 ;  /* 0x0000000e07077c10 */ /* 0x002fe2000fc7e008 */
[----:B------:R-:W-:Y:S01]  /*0ea0*/  UMOV UR16, 0xc0004010 ;  /* 0xc000401000107882 */ /* 0x000fe20000000000 */
[----:B------:R-:W-:-:S04]  /*0eb0*/  @!UP0 UIADD3 UR14, UPT, UPT, -UR6, 0x100000, URZ ;  /* 0x00100000060e8890 */ /* 0x000fc8000fffe1ff */
[----:B------:R-:W-:Y:S02]  /*0ec0*/  @!UP0 USHF.L.U32 UR15, UR14, 0xb, URZ ;  /* 0x0000000b0e0f8899 */ /* 0x000fe400080006ff */
[----:B------:R-:W-:Y:S02]  /*0ed0*/  @!UP0 USHF.L.U32 UR14, UR14, 0x1, URZ ;  /* 0x000000010e0e8899 */ /* 0x000fe400080006ff */
[----:B------:R-:W-:Y:S01]  /*0ee0*/  UIADD3 UR25, UPT, UPT, UR24, 0x10, URZ ;  /* 0x0000001018197890 */ /* 0x000fe2000fffe0ff */
[----:B------:R-:W-:Y:S01]  /*0ef0*/  IADD3.X R9, PT, PT, R4, UR5, R9, P3, P4 ;  /* 0x0000000504097c10 */ /* 0x000fe20009fe8409 */
[----:B------:R-:W-:-:S04]  /*0f00*/  @!UP0 UIADD3 UR4, UPT, UPT, -UR6, 0x100000, URZ ;  /* 0x0010000006048890 */ /* 0x000fc8000fffe1ff */
[----:B------:R-:W-:Y:S02]  /*0f10*/  @!UP0 USHF.L.U32 UR5, UR4, 0xb, URZ ;  /* 0x0000000b04058899 */ /* 0x000fe400080006ff */
[----:B------:R-:W-:Y:S02]  /*0f20*/  @!UP0 USHF.L.U32 UR4, UR4, 0x1, URZ ;  /* 0x0000000104048899 */ /* 0x000fe400080006ff */
[----:B------:R-:W-:Y:S01]  /*0f30*/  UIADD3 UR6, UPT, UPT, UR10, 0x1200, URZ ;  /* 0x000012000a067890 */ /* 0x000fe2000fffe0ff */
[----:B------:R-:W-:Y:S02]  /*0f40*/  SGXT R2, R2, 0x1 ;  /* 0x000000010202781a */ /* 0x000fe40000000200 */
[----:B------:R-:W-:Y:S01]  /*0f50*/  LEA R4, R17, R6, 0x3 ;  /* 0x0000000611047211 */ /* 0x000fe200078e18ff */
[----:B------:R-:W-:Y:S01]  /*0f60*/  @!UP2 UIADD3 UR8, UPT, UPT, UR10, 0x1000, URZ ;  /* 0x000010000a08a890 */ /* 0x000fe2000fffe0ff */
[----:B------:R-:W-:Y:S01]  /*0f70*/  LOP3.LUT R2, R5, 0x90, R2, 0x78, !PT ;  /* 0x0000009005027812 */ /* 0x000fe200078e7802 */
[----:B------:R0:W1:Y:S01]  /*0f80*/  @!UP3 SYNCS.EXCH.64 URZ, [UR10+0x1608], UR14 ;  /* 0x0016080e0affb5b2 */ /* 0x0000620008000100 */
[----:B------:R-:W-:Y:S01]  /*0f90*/  VOTEU.ALL UP3, P1 ;  /* 0x0000000000ff7886 */ /* 0x000fe20000860000 */
[-C--:B------:R-:W-:Y:S01]  /*0fa0*/  LEA R34, P3, R6, R7.reuse, 0x1 ;  /* 0x0000000706227211 */ /* 0x080fe200078608ff */
[----:B------:R-:W-:Y:S01]  /*0fb0*/  @!UP2 USHF.R.U32.HI UR8, URZ, 0x4, UR8 ;  /* 0x00000004ff08a899 */ /* 0x000fe20008011608 */
[----:B------:R-:W-:-:S02]  /*0fc0*/  LEA R32, P4, R4, R7, 0x1 ;  /* 0x0000000704207211 */ /* 0x000fc400078808ff */
[-C--:B------:R-:W-:Y:S01]  /*0fd0*/  LEA.HI.X.SX32 R35, R6, R9.reuse, 0x1, P3 ;  /* 0x0000000906237211 */ /* 0x080fe200018f0eff */
[----:B------:R-:W-:Y:S01]  /*0fe0*/  @!UP2 USGXT.U32 UR8, UR8, 0xe ;  /* 0x0000000e0808a89a */ /* 0x000fe20008000000 */
[----:B------:R-:W-:Y:S02]  /*0ff0*/  LEA.HI.X.SX32 R33, R4, R9, 0x1, P4 ;  /* 0x0000000904217211 */ /* 0x000fe400020f0eff */
[----:B------:R-:W-:Y:S02]  /*1000*/  PRMT R25, RZ, 0x7610, R25 ;  /* 0x00007610ff197816 */ /* 0x000fe40000000019 */
[----:B------:R-:W-:Y:S01]  /*1010*/  PRMT R27, RZ, 0x7610, R27 ;  /* 0x00007610ff1b7816 */ /* 0x000fe2000000001b */
[----:B----4-:R0:W-:Y:S04]  /*1020*/  STS.U16 [R2+UR10+0x1000], R13 ;  /* 0x0010000d02007988 */ /* 0x0101e8000800040a */
[----:B------:R0:W-:Y:S01]  /*1030*/  STS.U16 [R2+UR10+0x1100], R15 ;  /* 0x0011000f02007988 */ /* 0x0001e2000800040a */
[----:B-1----:R1:W-:Y:S06]  /*1040*/  MEMBAR.ALL.CTA ;  /* 0x0000000000007992 */ /* 0x0023ec0000008000 */
[----:B-1----:R-:W-:Y:S04]  /*1050*/  FENCE.VIEW.ASYNC.S ;  /* 0x00000000000073c6 */ /* 0x002fe80000000000 */
[----:B------:R-:W1:Y:S02]  /*1060*/  FENCE.VIEW.ASYNC.S ;  /* 0x00000000000073c6 */ /* 0x000e640000000000 */
[----:B-1----:R0:W1:Y:S02]  /*1070*/  @!UP3 SYNCS.EXCH.64 URZ, [UR10+0x1200], UR4 ;  /* 0x001200040affb5b2 */ /* 0x0020640008000100 */
[----:B-1----:R-:W-:Y:S06]  /*1080*/  BAR.SYNC.DEFER_BLOCKING 0x0 ;  /* 0x0000000000007b1d */ /* 0x002fec0000010000 */
[----:B0-----:R-:W-:Y:S05]  /*1090*/  BRA.U !UP2, `(.L_x_6) ;  /* 0x000000010a447547 */ /* 0x001fea000b800000 */
[----:B------:R-:W-:Y:S02]  /*10a0*/  USHF.R.U32.HI UR14, URZ, 0x4, UR10 ;  /* 0x00000004ff0e7899 */ /* 0x000fe4000801160a */
[----:B------:R-:W-:Y:S02]  /*10b0*/  UIADD3 UR4, UPT, UPT, UR10, 0x1000, URZ ;  /* 0x000010000a047890 */ /* 0x000fe4000fffe0ff */
[----:B------:R-:W-:Y:S02]  /*10c0*/  USGXT.U32 UR14, UR14, 0xe ;  /* 0x0000000e0e0e789a */ /* 0x000fe40008000000 */
[----:B------:R-:W-:Y:S02]  /*10d0*/  USHF.R.U32.HI UR4, URZ, 0x4, UR4 ;  /* 0x00000004ff047899 */ /* 0x000fe40008011604 */
[----:B------:R-:W-:Y:S02]  /*10e0*/  ULOP3.LUT UR14, UR14, 0x800000, URZ, 0xfc, !UPT ;  /* 0x008000000e0e7892 */ /* 0x000fe4000f8efcff */
[----:B------:R-:W-:Y:S01]  /*10f0*/  USGXT.U32 UR8, UR4, 0xe ;  /* 0x0000000e0408789a */ /* 0x000fe20008000000 */
[----:B------:R-:W-:-:S02]  /*1100*/  UMOV UR5, URZ ;  /* 0x000000ff00057c82 */ /* 0x000fc40008000000 */
[----:B------:R-:W-:Y:S01]  /*1110*/  UMOV UR4, UR6 ;  /* 0x0000000600047c82 */ /* 0x000fe20008000000 */
[----:B------:R-:W-:Y:S01]  /*1120*/  UMOV UR22, 0x0 ;  /* 0x0000000000167882 */ /* 0x000fe20000000000 */
[----:B------:R-:W-:Y:S01]  /*1130*/  UMOV UR18, UR4 ;  /* 0x0000000400127c82 */ /* 0x000fe20008000000 */
[----:B------:R-:W-:Y:S01]  /*1140*/  UMOV UR23, 0x8048010 ;  /* 0x0804801000177882 */ /* 0x000fe20000000000 */
[----:B------:R-:W-:Y:S01]  /*1150*/  UMOV UR15, 0x40004040 ;  /* 0x40004040000f7882 */ /* 0x000fe20000000000 */
[----:B------:R-:W-:Y:S01]  /*1160*/  UMOV UR4, UR8 ;  /* 0x0000000800047c82 */ /* 0x000fe20008000000 */
[----:B------:R-:W-:Y:S02]  /*1170*/  UMOV UR5, UR16 ;  /* 0x0000001000057c82 */ /* 0x000fe40008000000 */
[----:B------:R0:W-:Y:S01]  /*1180*/  UTCHMMA gdesc[UR14], gdesc[UR4], tmem[UR25], tmem[UR22], idesc[UR23], !UPT ;  /* 0x00ff16040e0075ea */ /* 0x0001e2000f800019 */
[----:B------:R0:W-:Y:S01]  /*1190*/  UTCBAR [UR18], URZ ;  /* 0x000000ff120073e9 */ /* 0x0001e200080000ff */
[----:B------:R-:W-:Y:S01]  /*11a0*/  NOP ;  /* 0x0000000000007918 */ /* 0x000fe20000000000 */
.L_x_6:
[----:B------:R-:W-:Y:S05]  /*11b0*/  BRA.U !UP1, `(.L_x_7) ;  /* 0x0000000109087547 */ /* 0x000fea000b800000 */
[----:B------:R-:W1:Y:S02]  /*11c0*/  SYNCS.PHASECHK.TRANS64.TRYWAIT P3, [UR10+0x1200], RZ ;  /* 0x001200ffff0075a7 */ /* 0x000e64000806110a */
[----:B-1----:R-:W-:Y:S05]  /*11d0*/  @!P3 BRA `(.L_x_8) ;  /* 0x000000240098b947 */ /* 0x002fea0003800000 */
.L_x_7:
[----:B------:R-:W-:Y:S06]  /*11e0*/  BAR.SYNC.DEFER_BLOCKING 0x0 ;  /* 0x0000000000007b1d */ /* 0x000fec0000010000 */
[----:B0-----:R-:W0:Y:S01]  /*11f0*/  LDCU UR4, c[0x0][0x3a8] ;  /* 0x00007500ff0477ac */ /* 0x001e220008000800 */
[----:B------:R-:W0:Y:S01]  /*1200*/  LDTM.x16 R4, tmem[UR11+0x10] ;  /* 0x0000100b000479ee */ /* 0x000e220008240000 */
[----:B------:R-:W1:Y:S01]  /*1210*/  @!P1 SYNCS.CCTL.IV [UR10+0x1200] ;  /* 0x00120000ff0099b1 */ /* 0x000e62000800000a */
[----:B------:R-:W-:Y:S01]  /*1220*/  NOP ;  /* 0x0000000000007918 */ /* 0x000fe20000000000 */
[----:B------:R2:W5:Y:S04]  /*1230*/  @P2 LDG.E.U16 R25, desc[UR20][R34.64] ;  /* 0x0000001422192981 */ /* 0x000568000c1e1500 */
[----:B------:R2:W5:Y:S01]  /*1240*/  @P2 LDG.E.U16 R27, desc[UR20][R32.64] ;  /* 0x00000014201b2981 */ /* 0x000562000c1e1500 */
[----:B0-----:R-:W-:Y:S01]  /*1250*/  FMUL R20, R4, UR4 ;  /* 0x0000000404147c20 */ /* 0x001fe20008400000 */
[----:B------:R-:W-:Y:S01]  /*1260*/  FMUL R21, R5, UR4 ;  /* 0x0000000405157c20 */ /* 0x000fe20008400000 */
[----:B------:R-:W-:Y:S01]  /*1270*/  FMUL R22, R6, UR4 ;  /* 0x0000000406167c20 */ /* 0x000fe20008400000 */
[----:B------:R-:W-:Y:S01]  /*1280*/  FMUL R23, R7, UR4 ;  /* 0x0000000407177c20 */ /* 0x000fe20008400000 */
[----:B------:R-:W-:Y:S01]  /*1290*/  FMUL R24, R8, UR4 ;  /* 0x0000000408187c20 */ /* 0x000fe20008400000 */
[----:B------:R-:W-:-:S02]  /*12a0*/  FMUL R28, R19, UR4 ;  /* 0x00000004131c7c20 */ /* 0x000fc40008400000 */
[----:B------:R-:W-:Y:S01]  /*12b0*/  FMNMX3 R22, R20, R21, R22, !PT ;  /* 0x0000001514167276 */ /* 0x000fe20007800016 */
[----:B------:R-:W-:Y:S01]  /*12c0*/  FMUL R20, R9, UR4 ;  /* 0x0000000409147c20 */ /* 0x000fe20008400000 */
[----:B------:R-:W-:Y:S02]  /*12d0*/  FMUL R21, R10, UR4 ;  /* 0x000000040a157c20 */ /* 0x000fe40008400000 */
[----:B------:R-:W-:Y:S01]  /*12e0*/  FMNMX3 R24, R22, R23, R24, !PT ;  /* 0x0000001716187276 */ /* 0x000fe20007800018 */
[----:B------:R-:W-:Y:S01]  /*12f0*/  FMUL R22, R11, UR4 ;  /* 0x000000040b167c20 */ /* 0x000fe20008400000 */
[----:B------:R-:W-:Y:S02]  /*1300*/  FMUL R23, R12, UR4 ;  /* 0x000000040c177c20 */ /* 0x000fe40008400000 */
[----:B------:R-:W-:Y:S01]  /*1310*/  FMNMX3 R24, R24, R20, R21, !PT ;  /* 0x0000001418187276 */ /* 0x000fe20007800015 */
        /* <DEDUP_REMOVED lines=8> */
[----:B------:R-:W-:-:S04]  /*13a0*/  FMNMX3 R22, R24, R22, R23, !PT ;  /* 0x0000001618167276 */ /* 0x000fc80007800017 */
[----:B------:R-:W-:-:S04]  /*13b0*/  FMNMX3 R21, R22, R20, R21, !PT ;  /* 0x0000001416157276 */ /* 0x000fc80007800015 */
[----:B------:R-:W-:-:S05]  /*13c0*/  FMNMX3 R28, R21, -INF , R28, !PT ;  /* 0xff800000151c7876 */ /* 0x000fca000780001c */
[--C-:B------:R-:W-:Y:S01]  /*13d0*/  FFMA R4, R4, UR4, -R28.reuse ;  /* 0x0000000404047c23 */ /* 0x100fe2000800081c */
[--C-:B------:R-:W-:Y:S01]  /*13e0*/  FFMA R5, R5, UR4, -R28.reuse ;  /* 0x0000000405057c23 */ /* 0x100fe2000800081c */
[--C-:B------:R-:W-:Y:S01]  /*13f0*/  FFMA R6, R6, UR4, -R28.reuse ;  /* 0x0000000406067c23 */ /* 0x100fe2000800081c */
[--C-:B------:R-:W-:Y:S01]  /*1400*/  FFMA R7, R7, UR4, -R28.reuse ;  /* 0x0000000407077c23 */ /* 0x100fe2000800081c */
[----:B------:R-:W-:Y:S01]  /*1410*/  FMUL R4, R4, 1.4426950216293334961 ;  /* 0x3fb8aa3b04047820 */ /* 0x000fe20000400000 */
[----:B------:R-:W-:Y:S01]  /*1420*/  FMUL R5, R5, 1.4426950216293334961 ;  /* 0x3fb8aa3b05057820 */ /* 0x000fe20000400000 */
[----:B------:R-:W-:Y:S01]  /*1430*/  FMUL R6, R6, 1.4426950216293334961 ;  /* 0x3fb8aa3b06067820 */ /* 0x000fe20000400000 */
[----:B------:R-:W-:Y:S01]  /*1440*/  FMUL R7, R7, 1.4426950216293334961 ;  /* 0x3fb8aa3b07077820 */ /* 0x000fe20000400000 */
[--C-:B------:R-:W-:Y:S01]  /*1450*/  FFMA R8, R8, UR4, -R28.reuse ;  /* 0x0000000408087c23 */ /* 0x100fe2000800081c */
[--C-:B------:R-:W-:Y:S01]  /*1460*/  FFMA R9, R9, UR4, -R28.reuse ;  /* 0x0000000409097c23 */ /* 0x100fe2000800081c */
[----:B------:R-:W-:Y:S01]  /*1470*/  MUFU.EX2 R4, R4 ;  /* 0x0000000400047308 */ /* 0x000fe20000000800 */
[--C-:B------:R-:W-:Y:S01]  /*1480*/  FFMA R10, R10, UR4, -R28.reuse ;  /* 0x000000040a0a7c23 */ /* 0x100fe2000800081c */
[----:B------:R-:W-:Y:S01]  /*1490*/  FMUL R8, R8, 1.4426950216293334961 ;  /* 0x3fb8aa3b08087820 */ /* 0x000fe20000400000 */
[----:B------:R-:W-:Y:S01]  /*14a0*/  FMUL R9, R9, 1.4426950216293334961 ;  /* 0x3fb8aa3b09097820 */ /* 0x000fe20000400000 */
[--C-:B------:R-:W-:Y:S01]  /*14b0*/  FFMA R11, R11, UR4, -R28.reuse ;  /* 0x000000040b0b7c23 */ /* 0x100fe2000800081c */
[----:B------:R-:W-:Y:S01]  /*14c0*/  FMUL R10, R10, 1.4426950216293334961 ;  /* 0x3fb8aa3b0a0a7820 */ /* 0x000fe20000400000 */
[--C-:B------:R-:W-:Y:S01]  /*14d0*/  FFMA R12, R12, UR4, -R28.reuse ;  /* 0x000000040c0c7c23 */ /* 0x100fe2000800081c */
[--C-:B------:R-:W-:Y:S01]  /*14e0*/  FFMA R13, R13, UR4, -R28.reuse ;  /* 0x000000040d0d7c23 */ /* 0x100fe2000800081c */
[----:B------:R-:W0:Y:S01]  /*14f0*/  MUFU.EX2 R5, R5 ;  /* 0x0000000500057308 */ /* 0x000e220000000800 */
[----:B------:R-:W-:Y:S01]  /*1500*/  FMUL R11, R11, 1.4426950216293334961 ;  /* 0x3fb8aa3b0b0b7820 */ /* 0x000fe20000400000 */
[----:B------:R-:W-:Y:S01]  /*1510*/  FMUL R12, R12, 1.4426950216293334961 ;  /* 0x3fb8aa3b0c0c7820 */ /* 0x000fe20000400000 */
[----:B------:R-:W-:Y:S01]  /*1520*/  FMUL R13, R13, 1.4426950216293334961 ;  /* 0x3fb8aa3b0d0d7820 */ /* 0x000fe20000400000 */
[--C-:B------:R-:W-:Y:S01]  /*1530*/  FFMA R14, R14, UR4, -R28.reuse ;  /* 0x000000040e0e7c23 */ /* 0x100fe2000800081c */
[--C-:B------:R-:W-:Y:S01]  /*1540*/  FFMA R16, R16, UR4, -R28.reuse ;  /* 0x0000000410107c23 */ /* 0x100fe2000800081c */
[--C-:B------:R-:W-:Y:S01]  /*1550*/  FFMA R15, R15, UR4, -R28.reuse ;  /* 0x000000040f0f7c23 */ /* 0x100fe2000800081c */
[--C-:B------:R-:W-:Y:S01]  /*1560*/  FFMA R17, R17, UR4, -R28.reuse ;  /* 0x0000000411117c23 */ /* 0x100fe2000800081c */
[----:B------:R-:W3:Y:S01]  /*1570*/  MUFU.EX2 R6, R6 ;  /* 0x0000000600067308 */ /* 0x000ee20000000800 */
[----:B------:R-:W-:Y:S01]  /*1580*/  FMUL R14, R14, 1.4426950216293334961 ;  /* 0x3fb8aa3b0e0e7820 */ /* 0x000fe20000400000 */
[----:B------:R-:W-:Y:S01]  /*1590*/  FMUL R16, R16, 1.4426950216293334961 ;  /* 0x3fb8aa3b10107820 */ /* 0x000fe20000400000 */
[--C-:B------:R-:W-:Y:S01]  /*15a0*/  FFMA R18, R18, UR4, -R28.reuse ;  /* 0x0000000412127c23 */ /* 0x100fe2000800081c */
[----:B------:R-:W-:Y:S01]  /*15b0*/  FFMA R19, R19, UR4, -R28 ;  /* 0x0000000413137c23 */ /* 0x000fe2000800081c */
[----:B------:R-:W-:Y:S01]  /*15c0*/  FMUL R15, R15, 1.4426950216293334961 ;  /* 0x3fb8aa3b0f0f7820 */ /* 0x000fe20000400000 */
[----:B------:R-:W-:Y:S01]  /*15d0*/  FMUL R17, R17, 1.4426950216293334961 ;  /* 0x3fb8aa3b11117820 */ /* 0x000fe20000400000 */
[----:B------:R-:W-:Y:S01]  /*15e0*/  FMUL R18, R18, 1.4426950216293334961 ;  /* 0x3fb8aa3b12127820 */ /* 0x000fe20000400000 */
[----:B------:R-:W4:Y:S01]  /*15f0*/  MUFU.EX2 R7, R7 ;  /* 0x0000000700077308 */ /* 0x000f220000000800 */
[----:B0-----:R-:W-:Y:S01]  /*1600*/  FADD R21, R4, R5 ;  /* 0x0000000504157221 */ /* 0x001fe20000000000 */
[----:B------:R-:W-:Y:S01]  /*1610*/  FMUL R19, R19, 1.4426950216293334961 ;  /* 0x3fb8aa3b13137820 */ /* 0x000fe20000400000 */
[----:B------:R-:W-:-:S05]  /*1620*/  F2FP.F16.F32.PACK_AB R4, R5, R4 ;  /* 0x000000040504723e */ /* 0x000fca00000000ff */
[----:B------:R-:W0:Y:S01]  /*1630*/  MUFU.EX2 R8, R8 ;  /* 0x0000000800087308 */ /* 0x000e220000000800 */
[----:B---3--:R-:W-:-:S07]  /*1640*/  FADD R20, R6, R21 ;  /* 0x0000001506147221 */ /* 0x008fce0000000000 */
[----:B------:R-:W3:Y:S01]  /*1650*/  MUFU.EX2 R9, R9 ;  /* 0x0000000900097308 */ /* 0x000ee20000000800 */
[C---:B----4-:R-:W-:Y:S01]  /*1660*/  FADD R21, R7.reuse, R20 ;  /* 0x0000001407157221 */ /* 0x050fe20000000000 */
[----:B------:R-:W-:-:S06]  /*1670*/  F2FP.F16.F32.PACK_AB R5, R7, R6 ;  /* 0x000000060705723e */ /* 0x000fcc00000000ff */
[----:B------:R-:W-:Y:S01]  /*1680*/  MUFU.EX2 R10, R10 ;  /* 0x0000000a000a7308 */ /* 0x000fe20000000800 */
[----:B0-----:R-:W-:-:S07]  /*1690*/  FADD R22, R8, R21 ;  /* 0x0000001508167221 */ /* 0x001fce0000000000 */
[----:B------:R-:W0:Y:S01]  /*16a0*/  MUFU.EX2 R11, R11 ;  /* 0x0000000b000b7308 */ /* 0x000e220000000800 */
[C---:B---3--:R-:W-:Y:S01]  /*16b0*/  FADD R21, R9.reuse, R22 ;  /* 0x0000001609157221 */ /* 0x048fe20000000000 */
[----:B------:R-:W-:-:S06]  /*16c0*/  F2FP.F16.F32.PACK_AB R6, R9, R8 ;  /* 0x000000080906723e */ /* 0x000fcc00000000ff */
[----:B------:R-:W-:Y:S08]  /*16d0*/  MUFU.EX2 R12, R12 ;  /* 0x0000000c000c7308 */ /* 0x000ff00000000800 */
[----:B------:R-:W3:Y:S01]  /*16e0*/  MUFU.EX2 R13, R13 ;  /* 0x0000000d000d7308 */ /* 0x000ee20000000800 */
[----:B0-----:R-:W-:-:S07]  /*16f0*/  F2FP.F16.F32.PACK_AB R7, R11, R10 ;  /* 0x0000000a0b07723e */ /* 0x001fce00000000ff */
[----:B------:R-:W-:Y:S08]  /*1700*/  MUFU.EX2 R14, R14 ;  /* 0x0000000e000e7308 */ /* 0x000ff00000000800 */
[----:B------:R0:W-:Y:S01]  /*1710*/  MUFU.EX2 R23, R16 ;  /* 0x0000001000177308 */ /* 0x0001e20000000800 */
[----:B---3--:R-:W-:-:S07]  /*1720*/  F2FP.F16.F32.PACK_AB R8, R13, R12 ;  /* 0x0000000c0d08723e */ /* 0x008fce00000000ff */
[----:B------:R-:W3:Y:S01]  /*1730*/  MUFU.EX2 R15, R15 ;  /* 0x0000000f000f7308 */ /* 0x000ee20000000800 */
[----:B0-----:R-:W-:-:S04]  /*1740*/  FADD R16, R10, R21 ;  /* 0x000000150a107221 */ /* 0x001fc80000000000 */
[----:B------:R-:W-:-:S03]  /*1750*/  FADD R29, R11, R16 ;  /* 0x000000100b1d7221 */ /* 0x000fc60000000000 */
[----:B------:R0:W4:Y:S01]  /*1760*/  MUFU.EX2 R20, R17 ;  /* 0x0000001100147308 */ /* 0x0001220000000800 */
[----:B------:R-:W-:Y:S01]  /*1770*/  FADD R16, R12, R29 ;  /* 0x0000001d0c107221 */ /* 0x000fe20000000000 */
[----:B------:R-:W-:-:S06]  /*1780*/  FADD R12, -R28, -INF ;  /* 0xff8000001c0c7421 */ /* 0x000fcc0000000100 */
[----:B------:R-:W-:Y:S01]  /*1790*/  MUFU.EX2 R22, R18 ;  /* 0x0000001200167308 */ /* 0x000fe20000000800 */
[----:B0-----:R-:W-:Y:S01]  /*17a0*/  FADD R17, R13, R16 ;  /* 0x000000100d117221 */ /* 0x001fe20000000000 */
[----:B---3--:R-:W-:-:S03]  /*17b0*/  F2FP.F16.F32.PACK_AB R9, R15, R14 ;  /* 0x0000000e0f09723e */ /* 0x008fc600000000ff */
[----:B------:R-:W-:-:S03]  /*17c0*/  FADD R16, R14, R17 ;  /* 0x000000110e107221 */ /* 0x000fc60000000000 */
[----:B------:R-:W0:Y:S01]  /*17d0*/  MUFU.EX2 R21, R19 ;  /* 0x0000001300157308 */ /* 0x000e220000000800 */
[----:B------:R-:W-:Y:S01]  /*17e0*/  FADD R16, R15, R16 ;  /* 0x000000100f107221 */ /* 0x000fe20000000000 */
[----:B----4-:R-:W-:Y:S02]  /*17f0*/  F2FP.F16.F32.PACK_AB R10, R20, R23 ;  /* 0x00000017140a723e */ /* 0x010fe400000000ff */
[----:B0-----:R-:W-:Y:S01]  /*1800*/  F2FP.F16.F32.PACK_AB R11, R21, R22 ;  /* 0x00000016150b723e */ /* 0x001fe200000000ff */
[----:B-12---:R-:W-:Y:S06]  /*1810*/  BRA.U !UP1, `(.L_x_9) ;  /* 0x0000000109047547 */ /* 0x006fec000b800000 */
[----:B------:R0:W-:Y:S02]  /*1820*/  STTM.x8 tmem[UR11+0x20], R4 ;  /* 0x00002004000079ed */ /* 0x0001e400081c000b */
.L_x_9:
[----:B-----5:R1:W-:Y:S01]  /*1830*/  STS.U16 [R2+UR10+0x1000], R25 ;  /* 0x0010001902007988 */ /* 0x0203e2000800040a */
[----:B------:R-:W-:Y:S01]  /*1840*/  FMUL R24, R12, 1.4426950216293334961 ;  /* 0x3fb8aa3b0c187820 */ /* 0x000fe20000400000 */
[----:B------:R-:W-:Y:S01]  /*1850*/  FADD R23, R23, R16 ;  /* 0x0000001017177221 */ /* 0x000fe20000000000 */
[----:B------:R-:W-:Y:S01]  /*1860*/  UIADD3 UR13, UPT, UPT, UR13, -0x10, URZ ;  /* 0xfffffff00d0d7890 */ /* 0x000fe2000fffe0ff */
[----:B------:R1:W-:Y:S03]  /*1870*/  STS.U16 [R2+UR10+0x1100], R27 ;  /* 0x0011001b02007988 */ /* 0x0003e6000800040a */
[----:B------:R-:W2:Y:S01]  /*1880*/  MUFU.EX2 R24, R24 ;  /* 0x0000001800187308 */ /* 0x000ea20000000800 */
[----:B------:R-:W3:Y:S02]  /*1890*/  FENCE.VIEW.ASYNC.T ;  /* 0x00000000000073c6 */ /* 0x000ee40000000200 */
[----:B---3--:R-:W-:Y:S06]  /*18a0*/  BAR.SYNC.DEFER_BLOCKING 0x0 ;  /* 0x0000000000007b1d */ /* 0x008fec0000010000 */
[----:B0-----:R-:W0:Y:S01]  /*18b0*/  LDTM.x16 R4, tmem[UR11] ;  /* 0x0000000b000479ee */ /* 0x001e220008240000 */
[----:B------:R-:W-:Y:S01]  /*18c0*/  NOP ;  /* 0x0000000000007918 */ /* 0x000fe20000000000 */
[----:B-1----:R-:W-:Y:S05]  /*18d0*/  BRA.U !UP1, `(.L_x_10) ;  /* 0x0000000109447547 */ /* 0x002fea000b800000 */
[C---:B0-2---:R-:W-:Y:S01]  /*18e0*/  FMUL R4, R24.reuse, R4 ;  /* 0x0000000418047220 */ /* 0x045fe20000400000 */
[C---:B------:R-:W-:Y:S01]  /*18f0*/  FMUL R5, R24.reuse, R5 ;  /* 0x0000000518057220 */ /* 0x040fe20000400000 */
        /* <DEDUP_REMOVED lines=13> */
[----:B------:R-:W-:-:S04]  /*19d0*/  FMUL R19, R24, R19 ;  /* 0x0000001318137220 */ /* 0x000fc80000400000 */
[----:B------:R1:W-:Y:S03]  /*19e0*/  STTM.x16 tmem[UR11], R4 ;  /* 0x00000004000079ed */ /* 0x0003e6000824000b */
.L_x_10:
[----:B0-----:R-:W0:Y:S02]  /*19f0*/  FENCE.VIEW.ASYNC.T ;  /* 0x00000000000073c6 */ /* 0x001e240000000200 */
[----:B0-----:R-:W-:Y:S01]  /*1a00*/  BAR.SYNC.DEFER_BLOCKING 0x0 ;  /* 0x0000000000007b1d */ /* 0x001fe20000010000 */
[----:B------:R-:W-:Y:S01]  /*1a10*/  FADD R23, R20, R23 ;  /* 0x0000001714177221 */ /* 0x000fe20000000000 */
[----:B------:R-:W-:Y:S02]  /*1a20*/  UISETP.GE.AND UP1, UPT, UR13, 0x1, UPT ;  /* 0x000000010d00788c */ /* 0x000fe4000bf26270 */
[----:B------:R-:W-:Y:S01]  /*1a30*/  UIADD3 UR26, UPT, UPT, UR24, 0x20, URZ ;  /* 0x00000020181a7890 */ /* 0x000fe2000fffe0ff */
[----:B------:R-:W-:Y:S01]  /*1a40*/  FADD R22, R22, R23 ;  /* 0x0000001716167221 */ /* 0x000fe20000000000 */
[----:B------:R-:W-:Y:S01]  /*1a50*/  UMOV UR14, UR8 ;  /* 0x00000008000e7c82 */ /* 0x000fe20008000000 */
[----:B------:R-:W-:Y:S02]  /*1a60*/  UMOV UR15, UR16 ;  /* 0x00000010000f7c82 */ /* 0x000fe40008000000 */
[----:B------:R-:W-:-:S04]  /*1a70*/  FADD R21, R21, R22 ;  /* 0x0000001615157221 */ /* 0x000fc80000000000 */
[----:B--2---:R-:W-:Y:S01]  /*1a80*/  FADD R21, R24, R21 ;  /* 0x0000001518157221 */ /* 0x004fe20000000000 */
[----:B------:R0:W-:Y:S06]  /*1a90*/  MEMBAR.ALL.CTA ;  /* 0x0000000000007992 */ /* 0x0001ec0000008000 */
[----:B0-----:R-:W0:Y:S02]  /*1aa0*/  FENCE.VIEW.ASYNC.S ;  /* 0x00000000000073c6 */ /* 0x001e240000000000 */
[----:B0-----:R-:W-:Y:S06]  /*1ab0*/  BAR.SYNC.DEFER_BLOCKING 0x0 ;  /* 0x0000000000007b1d */ /* 0x001fec0000010000 */
[----:B------:R-:W-:Y:S05]  /*1ac0*/  BRA.U !UP2, `(.L_x_11) ;  /* 0x000000010a207547 */ /* 0x000fea000b800000 */
[----:B------:R-:W-:Y:S01]  /*1ad0*/  UMOV UR4, UR12 ;  /* 0x0000000c00047c82 */ /* 0x000fe20008000000 */
[----:B------:R-:W-:Y:S01]  /*1ae0*/  UMOV UR5, URZ ;  /* 0x000000ff00057c82 */ /* 0x000fe20008000000 */
[----:B------:R-:W-:Y:S01]  /*1af0*/  UMOV UR18, 0x0 ;  /* 0x0000000000127882 */ /* 0x000fe20000000000 */
[----:B------:R-:W-:Y:S01]  /*1b00*/  UMOV UR19, 0x8040010 ;  /* 0x0804001000137882 */ /* 0x000fe20000000000 */
[----:B------:R-:W-:Y:S01]  /*1b10*/  UMOV UR4, UR4 ;  /* 0x0000000400047c82 */ /* 0x000fe20008000000 */
[----:B------:R0:W-:Y:S01]  /*1b20*/  UTCHMMA tmem[UR26], gdesc[UR14], tmem[UR24], tmem[UR18], idesc[UR19], UPT ;  /* 0x00ff120e1a0079ea */ /* 0x0001e2000b800018 */
[----:B------:R0:W-:Y:S01]  /*1b30*/  UTCBAR [UR4], URZ ;  /* 0x000000ff040073e9 */ /* 0x0001e200080000ff */
[----:B------:R-:W-:Y:S02]  /*1b40*/  NOP ;  /* 0x0000000000007918 */ /* 0x000fe40000000000 */
.L_x_11:
[----:B------:R-:W-:Y:S01]  /*1b50*/  FSEL R28, R28, -INF , P2 ;  /* 0xff8000001c1c7808 */ /* 0x000fe20001000000 */
[----:B0-----:R-:W-:Y:S01]  /*1b60*/  UMOV UR4, URZ ;  /* 0x000000ff00047c82 */ /* 0x001fe20008000000 */
[----:B------:R-:W-:Y:S01]  /*1b70*/  FSEL R29, R21, 1, P2 ;  /* 0x3f800000151d7808 */ /* 0x000fe20001000000 */
[----:B------:R-:W-:Y:S06]  /*1b80*/  BRA.U !UP1, `(.L_x_12) ;  /* 0x0000000d09587547 */ /* 0x000fec000b800000 */
[----:B------:R-:W-:Y:S01]  /*1b90*/  USHF.R.U32.HI UR5, URZ, 0x4, UR10 ;  /* 0x00000004ff057899 */ /* 0x000fe2000801160a */
[----:B------:R-:W-:Y:S01]  /*1ba0*/  SHF.L.U32 R31, R3, 0x4, RZ ;  /* 0x00000004031f7819 */ /* 0x000fe200000006ff */
[----:B------:R-:W-:Y:S01]  /*1bb0*/  USHF.L.U32 UR22, UR9, 0x4, URZ ;  /* 0x0000000409167899 */ /* 0x000fe200080006ff */
[----:B-1----:R-:W-:Y:S01]  /*1bc0*/  HFMA2 R8, -RZ, RZ, 0, 0 ;  /* 0x00000000ff087431 */ /* 0x002fe200000001ff */
[----:B------:R-:W-:Y:S01]  /*1bd0*/  UIADD3 UR4, UPT, UPT, UR10, 0x1400, URZ ;  /* 0x000014000a047890 */ /* 0x000fe2000fffe0ff */
[----:B------:R-:W-:Y:S01]  /*1be0*/  MOV R48, R28 ;  /* 0x0000001c00307202 */ /* 0x000fe20000000f00 */
[----:B------:R-:W-:Y:S01]  /*1bf0*/  USGXT.U32 UR5, UR5, 0xe ;  /* 0x0000000e0505789a */ /* 0x000fe20008000000 */
[----:B------:R-:W-:Y:S01]  /*1c00*/  MOV R30, R31 ;  /* 0x0000001f001e7202 */ /* 0x000fe20000000f00 */
[----:B------:R-:W-:Y:S01]  /*1c10*/  USHF.R.U32.HI UR18, URZ, 0x4, UR6 ;  /* 0x00000004ff127899 */ /* 0x000fe20008011606 */
[----:B------:R-:W-:Y:S01]  /*1c20*/  MOV R3, UR22 ;  /* 0x0000001600037c02 */ /* 0x000fe20008000f00 */
[----:B------:R-:W-:-:S02]  /*1c30*/  USHF.R.U32.HI UR4, URZ, 0x4, UR4 ;  /* 0x00000004ff047899 */ /* 0x000fc40008011604 */
[----:B------:R-:W-:Y:S02]  /*1c40*/  ULOP3.LUT UR16, UR5, 0x800000, URZ, 0xfc, !UPT ;  /* 0x0080000005107892 */ /* 0x000fe4000f8efcff */
[----:B------:R-:W-:Y:S01]  /*1c50*/  UISETP.NE.U32.AND UP1, UPT, UR17, URZ, UPT ;  /* 0x000000ff1100728c */ /* 0x000fe2000bf25070 */
[----:B------:R-:W0:Y:S01]  /*1c60*/  LDCU UR27, c[0x0][0x3a8] ;  /* 0x00007500ff1b77ac */ /* 0x000e220008000800 */
[----:B------:R-:W-:Y:S02]  /*1c70*/  USGXT.U32 UR18, UR18, 0xe ;  /* 0x0000000e1212789a */ /* 0x000fe40008000000 */
[----:B------:R-:W-:Y:S01]  /*1c80*/  USGXT.U32 UR19, UR4, 0xe ;  /* 0x0000000e0413789a */ /* 0x000fe20008000000 */
[----:B------:R-:W-:Y:S01]  /*1c90*/  UMOV UR23, 0x1 ;  /* 0x0000000100177882 */ /* 0x000fe20000000000 */
[----:B------:R-:W-:Y:S01]  /*1ca0*/  UMOV UR5, URZ ;  /* 0x000000ff00057c82 */ /* 0x000fe20008000000 */
[----:B------:R-:W-:-:S09]  /*1cb0*/  UMOV UR6, URZ ;  /* 0x000000ff00067c82 */ /* 0x000fd20008000000 */
.L_x_17:
[----:B------:R-:W-:-:S04]  /*1cc0*/  IMAD.WIDE R4, R30, 0x2, R38 ;  /* 0x000000021e047825 */ /* 0x000fc800078e0226 */
[----:B------:R-:W-:Y:S02]  /*1cd0*/  IMAD.WIDE R6, R30, 0x2, R36 ;  /* 0x000000021e067825 */ /* 0x000fe400078e0224 */
[----:B------:R-:W2:Y:S04]  /*1ce0*/  LDG.E.U16 R5, desc[UR20][R4.64] ;  /* 0x0000001404057981 */ /* 0x000ea8000c1e1500 */
[----:B------:R-:W3:Y:S01]  /*1cf0*/  LDG.E.U16 R7, desc[UR20][R6.64] ;  /* 0x0000001406077981 */ /* 0x000ee2000c1e1500 */
[----:B-1----:R-:W-:Y:S01]  /*1d00*/  UMOV UR8, 0x1 ;  /* 0x0000000100087882 */ /* 0x002fe20000000000 */
[----:B------:R-:W-:Y:S01]  /*1d10*/  VOTEU.ALL UP2, P1 ;  /* 0x0000000000ff7886 */ /* 0x000fe20000840000 */
[----:B------:R-:W-:-:S04]  /*1d20*/  @!UP0 UIADD3 UR8, UPT, UPT, -UR8, 0x100000, URZ ;  /* 0x0010000008088890 */ /* 0x000fc8000fffe1ff */
[----:B------:R-:W-:Y:S02]  /*1d30*/  @!UP0 USHF.L.U32 UR9, UR8, 0xb, URZ ;  /* 0x0000000b08098899 */ /* 0x000fe400080006ff */
[----:B------:R-:W-:Y:S01]  /*1d40*/  @!UP0 USHF.L.U32 UR8, UR8, 0x1, URZ ;  /* 0x0000000108088899 */ /* 0x000fe200080006ff */
[----:B--2---:R1:W-:Y:S04]  /*1d50*/  STS.U16 [R2+UR10+0x1200], R5 ;  /* 0x0012000502007988 */ /* 0x0043e8000800040a */
[----:B---3--:R1:W-:Y:S01]  /*1d60*/  STS.U16 [R2+UR10+0x1300], R7 ;  /* 0x0013000702007988 */ /* 0x0083e2000800040a */
[----:B------:R2:W-:Y:S06]  /*1d70*/  MEMBAR.ALL.CTA ;  /* 0x0000000000007992 */ /* 0x0005ec0000008000 */
[----:B--2---:R-:W-:Y:S04]  /*1d80*/  FENCE.VIEW.ASYNC.S ;  /* 0x00000000000073c6 */ /* 0x004fe80000000000 */
[----:B------:R-:W2:Y:S02]  /*1d90*/  FENCE.VIEW.ASYNC.S ;  /* 0x00000000000073c6 */ /* 0x000ea40000000000 */
[----:B--2---:R1:W2:Y:S02]  /*1da0*/  @!UP2 SYNCS.EXCH.64 URZ, [UR10+0x1610], UR8 ;  /* 0x001610080affa5b2 */ /* 0x0042a40008000100 */
[----:B--2---:R-:W-:Y:S06]  /*1db0*/  BAR.SYNC.DEFER_BLOCKING 0x0 ;  /* 0x0000000000007b1d */ /* 0x004fec0000010000 */
[----:B-1----:R-:W-:Y:S05]  /*1dc0*/  BRA.U UP1, `(.L_x_13) ;  /* 0x00000001012c7547 */ /* 0x002fea000b800000 */
[----:B------:R-:W-:Y:S01]  /*1dd0*/  UIADD3 UR8, UPT, UPT, UR10, 0x1610, URZ ;  /* 0x000016100a087890 */ /* 0x000fe2000fffe0ff */
[----:B------:R-:W-:Y:S01]  /*1de0*/  UMOV UR9, URZ ;  /* 0x000000ff00097c82 */ /* 0x000fe20008000000 */
[----:B------:R-:W-:Y:S01]  /*1df0*/  UMOV UR17, 0x40004040 ;  /* 0x4000404000117882 */ /* 0x000fe20000000000 */
[----:B------:R-:W-:Y:S01]  /*1e00*/  UMOV UR14, UR18 ;  /* 0x00000012000e7c82 */ /* 0x000fe20008000000 */
[----:B------:R-:W-:Y:S01]  /*1e10*/  UMOV UR15, 0xc0004010 ;  /* 0xc0004010000f7882 */ /* 0x000fe20000000000 */
[----:B------:R-:W-:Y:S01]  /*1e20*/  UMOV UR28, 0x0 ;  /* 0x00000000001c7882 */ /* 0x000fe20000000000 */
[----:B------:R-:W-:Y:S01]  /*1e30*/  UMOV UR29, 0x8048010 ;  /* 0x08048010001d7882 */ /* 0x000fe20000000000 */
[----:B------:R-:W-:Y:S01]  /*1e40*/  UMOV UR8, UR8 ;  /* 0x0000000800087c82 */ /* 0x000fe20008000000 */
[----:B------:R1:W-:Y:S01]  /*1e50*/  UTCHMMA gdesc[UR16], gdesc[UR14], tmem[UR25], tmem[UR28], idesc[UR29], !UPT ;  /* 0x00ff1c0e100075ea */ /* 0x0003e2000f800019 */
[----:B------:R1:W-:Y:S01]  /*1e60*/  UTCBAR [UR8], URZ ;  /* 0x000000ff080073e9 */ /* 0x0003e200080000ff */
[----:B------:R-:W-:-:S02]  /*1e70*/  NOP ;  /* 0x0000000000007918 */ /* 0x000fc40000000000 */
.L_x_13:
[----:B------:R-:W2:Y:S01]  /*1e80*/  SYNCS.PHASECHK.TRANS64.TRYWAIT P2, [UR10+0x1610], RZ ;  /* 0x001610ffff0075a7 */ /* 0x000ea2000804110a */
[----:B------:R-:W-:Y:S01]  /*1e90*/  SHF.L.U32 R24, R8, 0x1f, RZ ;  /* 0x0000001f08187819 */ /* 0x000fe200000006ff */
[----:B--2---:R-:W-:Y:S06]  /*1ea0*/  @!P2 BRA `(.L_x_14) ;  /* 0x000000180070a947 */ /* 0x004fec0003800000 */
.L_x_23:
[----:B------:R-:W-:Y:S01]  /*1eb0*/  BAR.SYNC.DEFER_BLOCKING 0x0 ;  /* 0x0000000000007b1d */ /* 0x000fe20000010000 */
[----:B------:R-:W-:-:S04]  /*1ec0*/  IMAD.WIDE R22, R3, 0x2, R34 ;  /* 0x0000000203167825 */ /* 0x000fc800078e0222 */
[----:B------:R-:W-:Y:S01]  /*1ed0*/  IMAD.WIDE R20, R3, 0x2, R32 ;  /* 0x0000000203147825 */ /* 0x000fe200078e0220 */
[----:B------:R-:W2:Y:S01]  /*1ee0*/  LDTM.x16 R4, tmem[UR11+0x10] ;  /* 0x0000100b000479ee */ /* 0x000ea20008240000 */
[----:B------:R-:W2:Y:S01]  /*1ef0*/  @!P1 SYNCS.CCTL.IV [UR10+0x1610] ;  /* 0x00161000ff0099b1 */ /* 0x000ea2000800000a */
[----:B------:R-:W-:Y:S01]  /*1f00*/  NOP ;  /* 0x0000000000007918 */ /* 0x000fe20000000000 */
[----:B--2---:R-:W2:Y:S02]  /*1f10*/  SYNCS.PHASECHK.TRANS64.TRYWAIT P2, [UR12], R24 ;  /* 0x00000018ff0075a7 */ /* 0x004ea4000804110c */
[----:B--2---:R-:W-:Y:S05]  /*1f20*/  @!P2 BRA `(.L_x_15) ;  /* 0x00000018005ca947 */ /* 0x004fea0003800000 */
.L_x_24:
[----:B------:R2:W3:Y:S04]  /*1f30*/  LDG.E.U16 R53, desc[UR20][R22.64] ;  /* 0x0000001416357981 */ /* 0x0004e8000c1e1500 */
[----:B------:R4:W5:Y:S01]  /*1f40*/  LDG.E.U16 R51, desc[UR20][R20.64] ;  /* 0x0000001414337981 */ /* 0x000962000c1e1500 */
[----:B0-----:R-:W-:Y:S01]  /*1f50*/  FMUL R24, R4, UR27 ;  /* 0x0000001b04187c20 */ /* 0x001fe20008400000 */
[----:B------:R-:W-:Y:S01]  /*1f60*/  FMUL R25, R5, UR27 ;  /* 0x0000001b05197c20 */ /* 0x000fe20008400000 */
[----:B------:R-:W-:Y:S01]  /*1f70*/  FMUL R26, R6, UR27 ;  /* 0x0000001b061a7c20 */ /* 0x000fe20008400000 */
[----:B------:R-:W-:Y:S01]  /*1f80*/  FMUL R27, R7, UR27 ;  /* 0x0000001b071b7c20 */ /* 0x000fe20008400000 */
[----:B------:R-:W-:Y:S01]  /*1f90*/  FMUL R28, R8, UR27 ;  /* 0x0000001b081c7c20 */ /* 0x000fe20008400000 */
[----:B--2---:R-:W-:Y:S01]  /*1fa0*/  FMUL R22, R11, UR27 ;  /* 0x0000001b0b167c20 */ /* 0x004fe20008400000 */
[----:B------:R-:W-:Y:S01]  /*1fb0*/  FMUL R23, R14, UR27 ;  /* 0x0000001b0e177c20 */ /* 0x000fe20008400000 */
[----:B------:R-:W-:Y:S01]  /*1fc0*/  FMNMX3 R26, R24, R25, R26, !PT ;  /* 0x00000019181a7276 */ /* 0x000fe2000780001a */
[----:B------:R-:W-:Y:S01]  /*1fd0*/  FMUL R24, R9, UR27 ;  /* 0x0000001b09187c20 */ /* 0x000fe20008400000 */
[----:B------:R-:W-:Y:S01]  /*1fe0*/  FMUL R25, R10, UR27 ;  /* 0x0000001b0a197c20 */ /* 0x000fe20008400000 */
[----:B----4-:R-:W-:Y:S01]  /*1ff0*/  FMUL R21, R12, UR27 ;  /* 0x0000001b0c157c20 */ /* 0x010fe20008400000 */
[----:B------:R-:W-:Y:S01]  /*2000*/  FMNMX3 R26, R26, R27, R28, !PT ;  /* 0x0000001b1a1a7276 */ /* 0x000fe2000780001c */
[----:B------:R-:W-:Y:S01]  /*2010*/  FMUL R20, R13, UR27 ;  /* 0x0000001b0d147c20 */ /* 0x000fe20008400000 */
[----:B------:R-:W-:-:S02]  /*2020*/  ULEA UR12, UR23, UR10, 0x3 ;  /* 0x0000000a170c7291 */ /* 0x000fc4000f8e18ff */
[----:B------:R-:W-:Y:S01]  /*2030*/  FMNMX3 R24, R26, R24, R25, !PT ;  /* 0x000000181a187276 */ /* 0x000fe20007800019 */
[----:B------:R-:W-:Y:S01]  /*2040*/  UMOV UR4, UR5 ;  /* 0x0000000500047c82 */ /* 0x000fe20008000000 */
[----:B------:R-:W-:Y:S02]  /*2050*/  UIADD3 UR12, UPT, UPT, UR12, 0x1600, URZ ;  /* 0x000016000c0c7890 */ /* 0x000fe4000fffe0ff */
[----:B------:R-:W-:Y:S01]  /*2060*/  FMNMX3 R24, R24, R22, R21, !PT ;  /* 0x0000001618187276 */ /* 0x000fe20007800015 */
[----:B------:R-:W-:Y:S01]  /*2070*/  FMUL R21, R15, UR27 ;  /* 0x0000001b0f157c20 */ /* 0x000fe20008400000 */
[----:B------:R-:W-:Y:S02]  /*2080*/  FMUL R22, R16, UR27 ;  /* 0x0000001b10167c20 */ /* 0x000fe40008400000 */
[----:B------:R-:W-:Y:S01]  /*2090*/  FMNMX3 R24, R24, R20, R23, !PT ;  /* 0x0000001418187276 */ /* 0x000fe20007800017 */
[----:B------:R-:W-:Y:S01]  /*20a0*/  FMUL R20, R17, UR27 ;  /* 0x0000001b11147c20 */ /* 0x000fe20008400000 */
[----:B------:R-:W-:-:S02]  /*20b0*/  FMUL R23, R18, UR27 ;  /* 0x0000001b12177c20 */ /* 0x000fc40008400000 */
[----:B------:R-:W-:Y:S01]  /*20c0*/  FMNMX3 R22, R24, R21, R22, !PT ;  /* 0x0000001518167276 */ /* 0x000fe20007800016 */
[----:B------:R-:W-:-:S03]  /*20d0*/  FMUL R21, R19, UR27 ;  /* 0x0000001b13157c20 */ /* 0x000fc60008400000 */
[----:B------:R-:W-:-:S04]  /*20e0*/  FMNMX3 R20, R22, R20, R23, !PT ;  /* 0x0000001416147276 */ /* 0x000fc80007800017 */
[----:B------:R-:W-:-:S05]  /*20f0*/  FMNMX3 R28, R20, R21, R48, !PT ;  /* 0x00000015141c7276 */ /* 0x000fca0007800030 */
[--C-:B------:R-:W-:Y:S01]  /*2100*/  FFMA R4, R4, UR27, -R28.reuse ;  /* 0x0000001b04047c23 */ /* 0x100fe2000800081c */
[--C-:B------:R-:W-:Y:S01]  /*2110*/  FFMA R5, R5, UR27, -R28.reuse ;  /* 0x0000001b05057c23 */ /* 0x100fe2000800081c */
[--C-:B------:R-:W-:Y:S01]  /*2120*/  FFMA R6, R6, UR27, -R28.reuse ;  /* 0x0000001b06067c23 */ /* 0x100fe2000800081c */
[--C-:B------:R-:W-:Y:S01]  /*2130*/  FFMA R7, R7, UR27, -R28.reuse ;  /* 0x0000001b07077c23 */ /* 0x100fe2000800081c */
[----:B------:R-:W-:Y:S01]  /*2140*/  FMUL R20, R4, 1.4426950216293334961 ;  /* 0x3fb8aa3b04147820 */ /* 0x000fe20000400000 */
[----:B------:R-:W-:Y:S01]  /*2150*/  FMUL R5, R5, 1.4426950216293334961 ;  /* 0x3fb8aa3b05057820 */ /* 0x000fe20000400000 */
[----:B------:R-:W-:Y:S01]  /*2160*/  FMUL R6, R6, 1.4426950216293334961 ;  /* 0x3fb8aa3b06067820 */ /* 0x000fe20000400000 */
[--C-:B------:R-:W-:Y:S01]  /*2170*/  FFMA R4, R8, UR27, -R28.reuse ;  /* 0x0000001b08047c23 */ /* 0x100fe2000800081c */
[----:B------:R-:W-:Y:S01]  /*2180*/  FMUL R7, R7, 1.4426950216293334961 ;  /* 0x3fb8aa3b07077820 */ /* 0x000fe20000400000 */
[----:B------:R-:W-:Y:S01]  /*2190*/  MUFU.EX2 R23, R5 ;  /* 0x0000000500177308 */ /* 0x000fe20000000800 */
[--C-:B------:R-:W-:Y:S01]  /*21a0*/  FFMA R9, R9, UR27, -R28.reuse ;  /* 0x0000001b09097c23 */ /* 0x100fe2000800081c */
[----:B------:R-:W-:Y:S01]  /*21b0*/  FMUL R4, R4, 1.4426950216293334961 ;  /* 0x3fb8aa3b04047820 */ /* 0x000fe20000400000 */
[--C-:B------:R-:W-:Y:S01]  /*21c0*/  FFMA R10, R10, UR27, -R28.reuse ;  /* 0x0000001b0a0a7c23 */ /* 0x100fe2000800081c */
[--C-:B------:R-:W-:Y:S01]  /*21d0*/  FFMA R11, R11, UR27, -R28.reuse ;  /* 0x0000001b0b0b7c23 */ /* 0x100fe2000800081c */
[--C-:B------:R-:W-:Y:S01]  /*21e0*/  FFMA R12, R12, UR27, -R28.reuse ;  /* 0x0000001b0c0c7c23 */ /* 0x100fe2000800081c */
[--C-:B------:R-:W-:Y:S01]  /*21f0*/  FFMA R13, R13, UR27, -R28.reuse ;  /* 0x0000001b0d0d7c23 */ /* 0x100fe2000800081c */
[--C-:B------:R-:W-:Y:S01]  /*2200*/  FFMA R14, R14, UR27, -R28.reuse ;  /* 0x0000001b0e0e7c23 */ /* 0x100fe2000800081c */
[----:B------:R-:W0:Y:S01]  /*2210*/  MUFU.EX2 R20, R20 ;  /* 0x0000001400147308 */ /* 0x000e220000000800 */
[--C-:B------:R-:W-:Y:S01]  /*2220*/  FFMA R15, R15, UR27, -R28.reuse ;  /* 0x0000001b0f0f7c23 */ /* 0x100fe2000800081c */
[--C-:B------:R-:W-:Y:S01]  /*2230*/  FFMA R16, R16, UR27, -R28.reuse ;  /* 0x0000001b10107c23 */ /* 0x100fe2000800081c */
[--C-:B------:R-:W-:Y:S01]  /*2240*/  FFMA R17, R17, UR27, -R28.reuse ;  /* 0x0000001b11117c23 */ /* 0x100fe2000800081c */
[--C-:B------:R-:W-:Y:S01]  /*2250*/  FFMA R18, R18, UR27, -R28.reuse ;  /* 0x0000001b12127c23 */ /* 0x100fe2000800081c */
[----:B------:R-:W-:Y:S01]  /*2260*/  FFMA R19, R19, UR27, -R28 ;  /* 0x0000001b13137c23 */ /* 0x000fe2000800081c */
[----:B------:R-:W-:Y:S01]  /*2270*/  FMUL R9, R9, 1.4426950216293334961 ;  /* 0x3fb8aa3b09097820 */ /* 0x000fe20000400000 */
[----:B------:R-:W-:Y:S01]  /*2280*/  FMUL R10, R10, 1.4426950216293334961 ;  /* 0x3fb8aa3b0a0a7820 */ /* 0x000fe20000400000 */
[----:B------:R-:W-:Y:S01]  /*2290*/  MUFU.EX2 R21, R6 ;  /* 0x0000000600157308 */ /* 0x000fe20000000800 */
[----:B------:R-:W-:Y:S01]  /*22a0*/  FMUL R11, R11, 1.4426950216293334961 ;  /* 0x3fb8aa3b0b0b7820 */ /* 0x000fe20000400000 */
[----:B------:R-:W-:Y:S01]  /*22b0*/  FMUL R12, R12, 1.4426950216293334961 ;  /* 0x3fb8aa3b0c0c7820 */ /* 0x000fe20000400000 */
[----:B------:R-:W-:Y:S01]  /*22c0*/  FMUL R13, R13, 1.4426950216293334961 ;  /* 0x3fb8aa3b0d0d7820 */ /* 0x000fe20000400000 */
[----:B------:R-:W-:Y:S01]  /*22d0*/  FMUL R14, R14, 1.4426950216293334961 ;  /* 0x3fb8aa3b0e0e7820 */ /* 0x000fe20000400000 */
[----:B------:R-:W-:Y:S01]  /*22e0*/  FMUL R15, R15, 1.4426950216293334961 ;  /* 0x3fb8aa3b0f0f7820 */ /* 0x000fe20000400000 */
[----:B------:R-:W-:Y:S01]  /*22f0*/  FMUL R16, R16, 1.4426950216293334961 ;  /* 0x3fb8aa3b10107820 */ /* 0x000fe20000400000 */
[----:B------:R-:W-:Y:S01]  /*2300*/  FMUL R17, R17, 1.4426950216293334961 ;  /* 0x3fb8aa3b11117820 */ /* 0x000fe20000400000 */
[----:B------:R-:W-:Y:S01]  /*2310*/  MUFU.EX2 R8, R7 ;  /* 0x0000000700087308 */ /* 0x000fe20000000800 */
[----:B------:R-:W-:Y:S01]  /*2320*/  FMUL R18, R18, 1.4426950216293334961 ;  /* 0x3fb8aa3b12127820 */ /* 0x000fe20000400000 */
[----:B------:R-:W-:-:S06]  /*2330*/  FMUL R19, R19, 1.4426950216293334961 ;  /* 0x3fb8aa3b13137820 */ /* 0x000fcc0000400000 */
[----:B------:R-:W-:Y:S08]  /*2340*/  MUFU.EX2 R4, R4 ;  /* 0x0000000400047308 */ /* 0x000ff00000000800 */
[----:B------:R-:W2:Y:S08]  /*2350*/  MUFU.EX2 R5, R9 ;  /* 0x0000000900057308 */ /* 0x000eb00000000800 */
[----:B------:R0:W-:Y:S08]  /*2360*/  MUFU.EX2 R6, R10 ;  /* 0x0000000a00067308 */ /* 0x0001f00000000800 */
[----:B------:R-:W4:Y:S01]  /*2370*/  MUFU.EX2 R47, R11 ;  /* 0x0000000b002f7308 */ /* 0x000f220000000800 */
[----:B0-----:R-:W-:Y:S01]  /*2380*/  FADD R10, R20, R23 ;  /* 0x00000017140a7221 */ /* 0x001fe20000000000 */
[----:B------:R-:W-:-:S02]  /*2390*/  F2FP.F16.F32.PACK_AB R20, R23, R20 ;  /* 0x000000141714723e */ /* 0x000fc400000000ff */
[----:B--2---:R-:W-:Y:S01]  /*23a0*/  F2FP.F16.F32.PACK_AB R22, R5, R4 ;  /* 0x000000040516723e */ /* 0x004fe200000000ff */
[----:B------:R-:W-:Y:S01]  /*23b0*/  FADD R7, R21, R10 ;  /* 0x0000000a15077221 */ /* 0x000fe20000000000 */
[C---:B------:R-:W-:Y:S02]  /*23c0*/  F2FP.F16.F32.PACK_AB R21, R8.reuse, R21 ;  /* 0x000000150815723e */ /* 0x040fe400000000ff */
[----:B------:R-:W-:Y:S01]  /*23d0*/  MUFU.EX2 R49, R12 ;  /* 0x0000000c00317308 */ /* 0x000fe20000000800 */
[----:B------:R-:W-:-:S04]  /*23e0*/  FADD R7, R8, R7 ;  /* 0x0000000708077221 */ /* 0x000fc80000000000 */
[----:B------:R-:W-:Y:S01]  /*23f0*/  FADD R8, R4, R7 ;  /* 0x0000000704087221 */ /* 0x000fe20000000000 */
[----:B------:R-:W-:Y:S02]  /*2400*/  FADD R4, -R28, R48 ;  /* 0x000000301c047221 */ /* 0x000fe40000000100 */
[----:B------:R-:W0:Y:S01]  /*2410*/  MUFU.EX2 R40, R13 ;  /* 0x0000000d00287308 */ /* 0x000e220000000800 */
[----:B----4-:R-:W-:Y:S01]  /*2420*/  F2FP.F16.F32.PACK_AB R23, R47, R6 ;  /* 0x000000062f17723e */ /* 0x010fe200000000ff */
[----:B------:R-:W-:Y:S01]  /*2430*/  FADD R5, R5, R8 ;  /* 0x0000000805057221 */ /* 0x000fe20000000000 */
[----:B------:R-:W-:-:S03]  /*2440*/  FMUL R48, R4, 1.4426950216293334961 ;  /* 0x3fb8aa3b04307820 */ /* 0x000fc60000400000 */
[----:B------:R-:W-:Y:S02]  /*2450*/  FADD R50, R6, R5 ;  /* 0x0000000506327221 */ /* 0x000fe40000000000 */
[----:B------:R-:W-:Y:S02]  /*2460*/  MUFU.EX2 R41, R14 ;  /* 0x0000000e00297308 */ /* 0x000fe40000000800 */
[----:B------:R-:W-:-:S06]  /*2470*/  FADD R50, R47, R50 ;  /* 0x000000322f327221 */ /* 0x000fcc0000000000 */
[----:B------:R-:W2:Y:S01]  /*2480*/  MUFU.EX2 R42, R15 ;  /* 0x0000000f002a7308 */ /* 0x000ea20000000800 */
[----:B0-----:R-:W-:-:S07]  /*2490*/  F2FP.F16.F32.PACK_AB R24, R40, R49 ;  /* 0x000000312818723e */ /* 0x001fce00000000ff */
[----:B------:R-:W-:Y:S08]  /*24a0*/  MUFU.EX2 R43, R16 ;  /* 0x00000010002b7308 */ /* 0x000ff00000000800 */
[----:B------:R-:W0:Y:S01]  /*24b0*/  MUFU.EX2 R44, R17 ;  /* 0x00000011002c7308 */ /* 0x000e220000000800 */
[----:B--2---:R-:W-:-:S07]  /*24c0*/  F2FP.F16.F32.PACK_AB R25, R42, R41 ;  /* 0x000000292a19723e */ /* 0x004fce00000000ff */
[----:B------:R-:W-:Y:S08]  /*24d0*/  MUFU.EX2 R46, R18 ;  /* 0x00000012002e7308 */ /* 0x000ff00000000800 */
[----:B------:R-:W2:Y:S01]  /*24e0*/  MUFU.EX2 R45, R19 ;  /* 0x00000013002d7308 */ /* 0x000ea20000000800 */
[----:B0-----:R-:W-:-:S07]  /*24f0*/  F2FP.F16.F32.PACK_AB R26, R44, R43 ;  /* 0x0000002b2c1a723e */ /* 0x001fce00000000ff */
[----:B------:R-:W0:Y:S01]  /*2500*/  MUFU.EX2 R48, R48 ;  /* 0x0000003000307308 */ /* 0x000e220000000800 */
[----:B--2---:R-:W-:-:S04]  /*2510*/  F2FP.F16.F32.PACK_AB R27, R45, R46 ;  /* 0x0000002e2d1b723e */ /* 0x004fc800000000ff */
[----:B------:R2:W-:Y:S02]  /*2520*/  STTM.x8 tmem[UR11+0x20], R20 ;  /* 0x00002014000079ed */ /* 0x0005e400081c000b */
[----:B--2---:R-:W-:-:S04]  /*2530*/  FADD R21, R49, R50 ;  /* 0x0000003231157221 */ /* 0x004fc80000000000 */
[----:B------:R-:W-:-:S04]  /*2540*/  FADD R40, R40, R21 ;  /* 0x0000001528287221 */ /* 0x000fc80000000000 */
[----:B------:R-:W-:-:S04]  /*2550*/  FADD R41, R41, R40 ;  /* 0x0000002829297221 */ /* 0x000fc80000000000 */
[----:B------:R-:W-:-:S04]  /*2560*/  FADD R42, R42, R41 ;  /* 0x000000292a2a7221 */ /* 0x000fc80000000000 */
[----:B------:R-:W-:-:S04]  /*2570*/  FADD R43, R43, R42 ;  /* 0x0000002a2b2b7221 */ /* 0x000fc80000000000 */
[----:B------:R-:W-:-:S04]  /*2580*/  FADD R43, R44, R43 ;  /* 0x0000002b2c2b7221 */ /* 0x000fc80000000000 */
[----:B------:R-:W-:-:S04]  /*2590*/  FADD R46, R46, R43 ;  /* 0x0000002b2e2e7221 */ /* 0x000fc80000000000 */
[----:B------:R-:W-:Y:S01]  /*25a0*/  FADD R45, R45, R46 ;  /* 0x0000002e2d2d7221 */ /* 0x000fe20000000000 */
[----:B---3--:R2:W-:Y:S04]  /*25b0*/  STS.U16 [R2+UR10+0x1400], R53 ;  /* 0x0014003502007988 */ /* 0x0085e8000800040a */
[----:B-----5:R2:W-:Y:S01]  /*25c0*/  STS.U16 [R2+UR10+0x1500], R51 ;  /* 0x0015003302007988 */ /* 0x0205e2000800040a */
[----:B------:R-:W3:Y:S02]  /*25d0*/  FENCE.VIEW.ASYNC.T ;  /* 0x00000000000073c6 */ /* 0x000ee40000000200 */
[----:B---3--:R-:W-:Y:S06]  /*25e0*/  BAR.SYNC.DEFER_BLOCKING 0x0 ;  /* 0x0000000000007b1d */ /* 0x008fec0000010000 */
[----:B------:R-:W0:Y:S01]  /*25f0*/  LDTM.x16 R4, tmem[UR11] ;  /* 0x0000000b000479ee */ /* 0x000e220008240000 */
[----:B------:R-:W-:Y:S01]  /*2600*/  NOP ;  /* 0x0000000000007918 */ /* 0x000fe20000000000 */
[C---:B0-----:R-:W-:Y:S01]  /*2610*/  FMUL R4, R48.reuse, R4 ;  /* 0x0000000430047220 */ /* 0x041fe20000400000 */
        /* <DEDUP_REMOVED lines=15> */
[----:B------:R2:W-:Y:S01]  /*2710*/  STTM.x16 tmem[UR11], R4 ;  /* 0x00000004000079ed */ /* 0x0005e2000824000b */
[----:B------:R-:W0:Y:S02]  /*2720*/  FENCE.VIEW.ASYNC.T ;  /* 0x00000000000073c6 */ /* 0x000e240000000200 */
[----:B0-----:R-:W-:Y:S06]  /*2730*/  BAR.SYNC.DEFER_BLOCKING 0x0 ;  /* 0x0000000000007b1d */ /* 0x001fec0000010000 */
[----:B------:R0:W-:Y:S06]  /*2740*/  MEMBAR.ALL.CTA ;  /* 0x0000000000007992 */ /* 0x0001ec0000008000 */
[----:B0-----:R-:W0:Y:S02]  /*2750*/  FENCE.VIEW.ASYNC.S ;  /* 0x00000000000073c6 */ /* 0x001e240000000000 */
[----:B0-----:R-:W-:Y:S06]  /*2760*/  BAR.SYNC.DEFER_BLOCKING 0x0 ;  /* 0x0000000000007b1d */ /* 0x001fec0000010000 */
[----:B------:R-:W-:Y:S05]  /*2770*/  BRA.U UP1, `(.L_x_16) ;  /* 0x0000000101287547 */ /* 0x000fea000b800000 */
[----:B-1----:R-:W-:Y:S01]  /*2780*/  UMOV UR8, UR12 ;  /* 0x0000000c00087c82 */ /* 0x002fe20008000000 */
[----:B------:R-:W-:Y:S01]  /*2790*/  UMOV UR9, URZ ;  /* 0x000000ff00097c82 */ /* 0x000fe20008000000 */
[----:B------:R-:W-:Y:S01]  /*27a0*/  UMOV UR14, UR19 ;  /* 0x00000013000e7c82 */ /* 0x000fe20008000000 */
[----:B------:R-:W-:Y:S01]  /*27b0*/  UMOV UR15, 0xc0004010 ;  /* 0xc0004010000f7882 */ /* 0x000fe20000000000 */
[----:B------:R-:W-:Y:S01]  /*27c0*/  UMOV UR28, 0x0 ;  /* 0x00000000001c7882 */ /* 0x000fe20000000000 */
[----:B------:R-:W-:Y:S01]  /*27d0*/  UMOV UR29, 0x8040010 ;  /* 0x08040010001d7882 */ /* 0x000fe20000000000 */
[----:B------:R-:W-:Y:S01]  /*27e0*/  UMOV UR5, UR8 ;  /* 0x0000000800057c82 */ /* 0x000fe20008000000 */
[----:B------:R0:W-:Y:S01]  /*27f0*/  UTCHMMA tmem[UR26], gdesc[UR14], tmem[UR24], tmem[UR28], idesc[UR29], UPT ;  /* 0x00ff1c0e1a0079ea */ /* 0x0001e2000b800018 */
[----:B------:R0:W-:Y:S01]  /*2800*/  UTCBAR [UR5], URZ ;  /* 0x000000ff050073e9 */ /* 0x0001e200080000ff */
[----:B------:R-:W-:Y:S02]  /*2810*/  NOP ;  /* 0x0000000000007918 */ /* 0x000fe40000000000 */
.L_x_16:
[----:B------:R-:W-:Y:S01]  /*2820*/  UIADD3 UR23, UPT, UPT, UR23, 0x1, URZ ;  /* 0x0000000117177890 */ /* 0x000fe2000fffe0ff */
[----:B------:R-:W-:Y:S01]  /*2830*/  FFMA R29, R48, R29, R45 ;  /* 0x0000001d301d7223 */ /* 0x000fe2000000002d */
[----:B------:R-:W-:Y:S01]  /*2840*/  UIADD3 UR6, UPT, UPT, UR6, 0x10, URZ ;  /* 0x0000001006067890 */ /* 0x000fe2000fffe0ff */
[----:B------:R-:W-:Y:S01]  /*2850*/  IADD3 R3, PT, PT, R3, UR22, RZ ;  /* 0x0000001603037c10 */ /* 0x000fe2000fffe0ff */
[----:B------:R-:W-:Y:S01]  /*2860*/  UISETP.GT.AND UP2, UPT, UR23, 0x1, UPT ;  /* 0x000000011700788c */ /* 0x000fe2000bf44270 */
[----:B------:R-:W-:Y:S02]  /*2870*/  IADD3 R30, PT, PT, R31, R30, RZ ;  /* 0x0000001e1f1e7210 */ /* 0x000fe40007ffe0ff */
[----:B--2---:R-:W-:Y:S01]  /*2880*/  MOV R8, UR4 ;  /* 0x0000000400087c02 */ /* 0x004fe20008000f00 */
[----:B0-----:R-:W-:Y:S01]  /*2890*/  USEL UR5, URZ, 0x1, !UP2 ;  /* 0x00000001ff057887 */ /* 0x001fe2000d000000 */
[----:B------:R-:W-:Y:S01]  /*28a0*/  MOV R48, R28 ;  /* 0x0000001c00307202 */ /* 0x000fe20000000f00 */
[----:B------:R-:W-:-:S02]  /*28b0*/  USEL UR23, UR23, URZ, !UP2 ;  /* 0x000000ff17177287 */ /* 0x000fc4000d000000 */
[----:B------:R-:W-:Y:S02]  /*28c0*/  UISETP.GE.AND UP2, UPT, UR6, UR13, UPT ;  /* 0x0000000d0600728c */ /* 0x000fe4000bf46270 */
[----:B------:R-:W-:-:S07]  /*28d0*/  ULOP3.LUT UR5, UR4, UR5, URZ, 0x3c, !UPT ;  /* 0x0000000504057292 */ /* 0x000fce000f8e3cff */
[----:B------:R-:W-:Y:S05]  /*28e0*/  BRA.U !UP2, `(.L_x_17) ;  /* 0xfffffff10af47547 */ /* 0x000fea000b83ffff */
.L_x_12:
[C---:B------:R-:W-:Y:S01]  /*28f0*/  FMUL R2, R29.reuse, 8388608 ;  /* 0x4b0000001d027820 */ /* 0x040fe20000400000 */
[----:B------:R-:W-:Y:S01]  /*2900*/  FSETP.GEU.AND P3, PT, R29, 1.175494350822287508e-38, PT ;  /* 0x008000001d00780b */ /* 0x000fe20003f6e000 */
[----:B-1----:R-:W-:Y:S01]  /*2910*/  HFMA2 R4, -RZ, RZ, 1.443359375, -0.2030029296875 ;  /* 0x3dc6b27fff047431 */ /* 0x002fe200000001ff */
[----:B------:R-:W0:Y:S01]  /*2920*/  LDCU UR5, c[0x0][0x3f0] ;  /* 0x00007e00ff0577ac */ /* 0x000e220008000800 */
[----:B------:R-:W1:Y:S01]  /*2930*/  LDC.64 R20, c[0x0][0x398] ;  /* 0x0000e600ff147b82 */ /* 0x000e620000000a00 */
[----:B------:R-:W-:Y:S01]  /*2940*/  FSEL R2, R2, R29, !P3 ;  /* 0x0000001d02027208 */ /* 0x000fe20005800000 */
[----:B------:R-:W2:Y:S03]  /*2950*/  LDCU.64 UR8, c[0x0][0x3e0] ;  /* 0x00007c00ff0877ac */ /* 0x000ea60008000a00 */
[C---:B------:R-:W-:Y:S02]  /*2960*/  IADD3 R3, PT, PT, R2.reuse, -0x3f3504f3, RZ ;  /* 0xc0cafb0d02037810 */ /* 0x040fe40007ffe0ff */
[----:B------:R-:W-:-:S02]  /*2970*/  ISETP.GE.U32.AND P2, PT, R2, 0x7f800000, PT ;  /* 0x7f8000000200780c */ /* 0x000fc40003f46070 */
[----:B------:R-:W-:-:S04]  /*2980*/  LOP3.LUT R5, R3, 0xff800000, RZ, 0xc0, !PT ;  /* 0xff80000003057812 */ /* 0x000fc800078ec0ff */
[----:B------:R-:W-:Y:S01]  /*2990*/  IADD3 R3, PT, PT, R2, -R5, RZ ;  /* 0x8000000502037210 */ /* 0x000fe20007ffe0ff */
[----:B0-----:R-:W-:-:S04]  /*29a0*/  UISETP.GE.AND UP0, UPT, UR5, 0x1, UPT ;  /* 0x000000010500788c */ /* 0x001fc8000bf06270 */
[----:B------:R-:W-:Y:S01]  /*29b0*/  FADD R23, R3, -1 ;  /* 0xbf80000003177421 */ /* 0x000fe20000000000 */
[----:B------:R-:W-:-:S03]  /*29c0*/  FSEL R3, RZ, -23, P3 ;  /* 0xc1b80000ff037808 */ /* 0x000fc60001800000 */
[----:B------:R-:W-:-:S04]  /*29d0*/  FFMA.FTZ R4, R23, R4, -0.16845393180847167969 ;  /* 0xbe2c7f3017047423 */ /* 0x000fc80000010004 */
[----:B------:R-:W-:-:S04]  /*29e0*/  FFMA.FTZ R4, R23, R4, 0.1716887056827545166 ;  /* 0x3e2fcf2a17047423 */ /* 0x000fc80000010004 */
[----:B------:R-:W-:-:S04]  /*29f0*/  FFMA.FTZ R4, R23, R4, -0.17900948226451873779 ;  /* 0xbe374e4317047423 */ /* 0x000fc80000010004 */
[----:B------:R-:W-:-:S04]  /*2a00*/  FFMA.FTZ R4, R23, R4, 0.20512372255325317383 ;  /* 0x3e520bf417047423 */ /* 0x000fc80000010004 */
[----:B------:R-:W-:-:S04]  /*2a10*/  FFMA.FTZ R4, R23, R4, -0.24046532809734344482 ;  /* 0xbe763c8b17047423 */ /* 0x000fc80000010004 */
[----:B------:R-:W-:-:S04]  /*2a20*/  FFMA.FTZ R4, R23, R4, 0.28857114911079406738 ;  /* 0x3e93bf9917047423 */ /* 0x000fc80000010004 */
[----:B------:R-:W-:-:S04]  /*2a30*/  FFMA.FTZ R4, R23, R4, -0.36067417263984680176 ;  /* 0xbeb8aa4917047423 */ /* 0x000fc80000010004 */
[----:B------:R-:W-:Y:S01]  /*2a40*/  FFMA.FTZ R4, R23, R4, 0.48089820146560668945 ;  /* 0x3ef6384a17047423 */ /* 0x000fe20000010004 */
[----:B-12---:R-:W-:Y:S06]  /*2a50*/  BRA.U !UP0, `(.L_x_18) ;  /* 0x0000000108107547 */ /* 0x006fec000b800000 */
[----:B------:R-:W-:-:S06]  /*2a60*/  USHF.L.U32 UR4, UR4, 0x1f, URZ ;  /* 0x0000001f04047899 */ /* 0x000fcc00080006ff */
[----:B------:R-:W-:-:S04]  /*2a70*/  MOV R6, UR4 ;  /* 0x0000000400067c02 */ /* 0x000fc80008000f00 */
[----:B------:R-:W0:Y:S02]  /*2a80*/  SYNCS.PHASECHK.TRANS64.TRYWAIT P3, [UR12], R6 ;  /* 0x00000006ff0075a7 */ /* 0x000e24000806110c */
[----:B0-----:R-:W-:Y:S05]  /*2a90*/  @!P3 BRA `(.L_x_19) ;  /* 0x0000000c008cb947 */ /* 0x001fea0003800000 */
.L_x_18:
[----:B------:R-:W-:Y:S01]  /*2aa0*/  BAR.SYNC.DEFER_BLOCKING 0x0 ;  /* 0x0000000000007b1d */ /* 0x000fe20000010000 */
[----:B------:R-:W-:Y:S01]  /*2ab0*/  FSETP.GT.AND P3, PT, |R29|, 8.50705917302346158658e+37, PT ;  /* 0x7e8000001d00780b */ /* 0x000fe20003f64200 */
[----:B------:R-:W-:Y:S01]  /*2ac0*/  FFMA.FTZ R24, R23, R4, -0.72134751081466674805 ;  /* 0xbf38aa3b17187423 */ /* 0x000fe20000010004 */
[----:B------:R-:W-:Y:S01]  /*2ad0*/  I2FP.F32.S32 R22, R5 ;  /* 0x0000000500167245 */ /* 0x000fe20000201400 */
[----:B------:R-:W-:Y:S01]  /*2ae0*/  UIMAD UR4, UR7, UR8, URZ ;  /* 0x00000008070472a4 */ /* 0x000fe2000f8e02ff */
[----:B------:R-:W-:Y:S01]  /*2af0*/  FSETP.GEU.AND P5, PT, |R29|, 1.175494350822287508e-38, PT ;  /* 0x008000001d00780b */ /* 0x000fe20003fae200 */
[C---:B------:R-:W-:Y:S01]  /*2b00*/  FMUL R24, R23.reuse, R24 ;  /* 0x0000001817187220 */ /* 0x040fe20000400000 */
[----:B------:R-:W-:Y:S01]  /*2b10*/  @P2 MOV R25, 0x7f800000 ;  /* 0x7f80000000192802 */ /* 0x000fe20000000f00 */
[----:B------:R-:W-:Y:S01]  /*2b20*/  FFMA.FTZ R3, R22, 1.1920928955078125e-07, R3 ;  /* 0x3400000016037823 */ /* 0x000fe20000010003 */
[----:B------:R-:W-:Y:S02]  /*2b30*/  IMAD R22, R0, UR9, RZ ;  /* 0x0000000900167c24 */ /* 0x000fe4000f8e02ff */
[----:B------:R-:W-:Y:S01]  /*2b40*/  FMUL R24, R23, R24 ;  /* 0x0000001817187220 */ /* 0x000fe20000400000 */
[----:B------:R-:W-:Y:S01]  /*2b50*/  USHF.L.U32 UR5, UR4, 0x1, URZ ;  /* 0x0000000104057899 */ /* 0x000fe200080006ff */
[----:B------:R-:W-:-:S02]  /*2b60*/  FSETP.NEU.AND P4, PT, R2, RZ, PT ;  /* 0x000000ff0200720b */ /* 0x000fc40003f8d000 */
[----:B------:R-:W-:Y:S01]  /*2b70*/  FFMA.FTZ R24, R23, 1.4426950216293334961, R24 ;  /* 0x3fb8aa3b17187823 */ /* 0x000fe20000010018 */
[----:B------:R-:W-:Y:S01]  /*2b80*/  @P3 FMUL R29, R29, 0.25 ;  /* 0x3e8000001d1d3820 */ /* 0x000fe20000400000 */
[C---:B------:R-:W-:Y:S01]  /*2b90*/  SHF.L.U32 R23, R22.reuse, 0x1, RZ ;  /* 0x0000000116177819 */ /* 0x040fe200000006ff */
[----:B------:R-:W-:-:S04]  /*2ba0*/  IMAD.HI R22, R22, 0x2, RZ ;  /* 0x0000000216167827 */ /* 0x000fc800078e02ff */
[----:B------:R-:W-:Y:S01]  /*2bb0*/  FADD R3, R3, R24 ;  /* 0x0000001803037221 */ /* 0x000fe20000000000 */
[----:B------:R-:W-:Y:S01]  /*2bc0*/  @!P5 FMUL R29, R29, 16777216 ;  /* 0x4b8000001d1dd820 */ /* 0x000fe20000400000 */
[----:B------:R-:W-:Y:S01]  /*2bd0*/  @P2 FFMA.FTZ R3, R2, R25, +INF ;  /* 0x7f80000002032423 */ /* 0x000fe20000010019 */
[----:B------:R-:W-:Y:S01]  /*2be0*/  IADD3 R20, P2, P6, R23, UR5, R20 ;  /* 0x0000000517147c10 */ /* 0x000fe2000fe5e014 */
[----:B------:R-:W-:Y:S01]  /*2bf0*/  UIMAD.WIDE UR4, UR4, 0x2, URZ ;  /* 0x00000002040478a5 */ /* 0x000fe2000f8e02ff */
[----:B------:R-:W0:Y:S02]  /*2c00*/  LDC R23, c[0x0][0x3e8] ;  /* 0x0000fa00ff177b82 */ /* 0x000e240000000800 */
[----:B------:R-:W1:Y:S01]  /*2c10*/  MUFU.RCP R29, R29 ;  /* 0x0000001d001d7308 */ /* 0x000e620000001000 */
[----:B------:R-:W-:Y:S02]  /*2c20*/  FSEL R3, R3, -INF , P4 ;  /* 0xff80000003037808 */ /* 0x000fe40002000000 */
[----:B------:R-:W-:Y:S01]  /*2c30*/  IADD3.X R21, PT, PT, R22, UR5, R21, P2, P6 ;  /* 0x0000000516157c10 */ /* 0x000fe200097ec415 */
[----:B------:R-:W2:Y:S02]  /*2c40*/  @!P1 SYNCS.CCTL.IV [UR10+0x1600] ;  /* 0x00160000ff0099b1 */ /* 0x000ea4000800000a */
[----:B--2---:R-:W-:Y:S01]  /*2c50*/  BAR.SYNC.DEFER_BLOCKING 0x0 ;  /* 0x0000000000007b1d */ /* 0x004fe20000010000 */
[----:B------:R-:W-:-:S05]  /*2c60*/  FFMA R28, R3, 0.69314718246459960938, R28 ;  /* 0x3f317218031c7823 */ /* 0x000fca000000001c */
[----:B------:R-:W2:Y:S01]  /*2c70*/  LDCU UR4, c[0x0][0x3ec] ;  /* 0x00007d80ff0477ac */ /* 0x000ea20008000800 */
[----:B------:R-:W3:Y:S01]  /*2c80*/  LDTM.x16 R4, tmem[UR11] ;  /* 0x0000000b000479ee */ /* 0x000ee20008240000 */
[C---:B0-----:R-:W-:Y:S01]  /*2c90*/  IMAD R51, R23.reuse, 0x14, RZ ;  /* 0x0000001417337824 */ /* 0x041fe200078e02ff */
[CC--:B------:R-:W-:Y:S01]  /*2ca0*/  LEA R27, R23.reuse, -R23.reuse, 0x3 ;  /* 0x80000017171b7211 */ /* 0x0c0fe200078e18ff */
[C---:B------:R-:W-:Y:S01]  /*2cb0*/  IMAD R53, R23.reuse, 0x18, RZ ;  /* 0x0000001817357824 */ /* 0x040fe200078e02ff */
[C---:B------:R-:W-:Y:S01]  /*2cc0*/  SHF.L.U32 R33, R23.reuse, 0x1, RZ ;  /* 0x0000000117217819 */ /* 0x040fe200000006ff */
[C---:B------:R-:W-:Y:S01]  /*2cd0*/  IMAD R49, R23.reuse, 0x12, RZ ;  /* 0x0000001217317824 */ /* 0x040fe200078e02ff */
[C---:B------:R-:W-:Y:S01]  /*2ce0*/  LEA R41, R23.reuse, -R23, 0x4 ;  /* 0x8000001717297211 */ /* 0x040fe200078e20ff */
[C---:B------:R-:W-:Y:S01]  /*2cf0*/  IMAD R47, R23.reuse, 0x16, RZ ;  /* 0x00000016172f7824 */ /* 0x040fe200078e02ff */
[C---:B------:R-:W-:Y:S01]  /*2d00*/  SHF.L.U32 R35, R23.reuse, 0x2, RZ ;  /* 0x0000000217237819 */ /* 0x040fe200000006ff */
[C---:B------:R-:W-:Y:S01]  /*2d10*/  IMAD R45, R23.reuse, 0x1a, RZ ;  /* 0x0000001a172d7824 */ /* 0x040fe200078e02ff */
[C---:B------:R-:W-:Y:S01]  /*2d20*/  SHF.L.U32 R37, R23.reuse, 0x3, RZ ;  /* 0x0000000317257819 */ /* 0x040fe200000006ff */
[C---:B------:R-:W-:Y:S01]  /*2d30*/  IMAD R25, R23.reuse, 0xb, RZ ;  /* 0x0000000b17197824 */ /* 0x040fe200078e02ff */
[----:B------:R-:W0:Y:S01]  /*2d40*/  @!P1 SYNCS.CCTL.IV [UR10+0x1608] ;  /* 0x00160800ff0099b1 */ /* 0x000e22000800000a */
[C---:B------:R-:W-:Y:S01]  /*2d50*/  IMAD R31, R23.reuse, 0xd, RZ ;  /* 0x0000000d171f7824 */ /* 0x040fe200078e02ff */
[----:B------:R-:W-:Y:S01]  /*2d60*/  NOP ;  /* 0x0000000000007918 */ /* 0x000fe20000000000 */
[----:B------:R-:W-:Y:S01]  /*2d70*/  IMAD R43, R23, 0x1e, RZ ;  /* 0x0000001e172b7824 */ /* 0x000fe200078e02ff */
[----:B--2---:R-:W-:Y:S01]  /*2d80*/  UIMAD UR4, UR7, UR4, URZ ;  /* 0x00000004070472a4 */ /* 0x004fe2000f8e02ff */
[----:B---3--:R-:W-:Y:S01]  /*2d90*/  @P3 FMUL R4, R4, 0.25 ;  /* 0x3e80000004043820 */ /* 0x008fe20000400000 */
[----:B------:R-:W-:Y:S01]  /*2da0*/  @P3 FMUL R5, R5, 0.25 ;  /* 0x3e80000005053820 */ /* 0x000fe20000400000 */
[----:B------:R-:W-:Y:S01]  /*2db0*/  @P3 FMUL R12, R12, 0.25 ;  /* 0x3e8000000c0c3820 */ /* 0x000fe20000400000 */
[----:B------:R-:W-:Y:S01]  /*2dc0*/  @P3 FMUL R13, R13, 0.25 ;  /* 0x3e8000000d0d3820 */ /* 0x000fe20000400000 */
[----:B------:R-:W-:Y:S01]  /*2dd0*/  @P3 FMUL R7, R7, 0.25 ;  /* 0x3e80000007073820 */ /* 0x000fe20000400000 */
[----:B------:R-:W-:Y:S01]  /*2de0*/  @P3 FMUL R8, R8, 0.25 ;  /* 0x3e80000008083820 */ /* 0x000fe20000400000 */
[----:B------:R-:W-:Y:S01]  /*2df0*/  @P3 FMUL R9, R9, 0.25 ;  /* 0x3e80000009093820 */ /* 0x000fe20000400000 */
[----:B------:R-:W-:Y:S01]  /*2e00*/  @!P5 FMUL R4, R4, 16777216 ;  /* 0x4b8000000404d820 */ /* 0x000fe20000400000 */
[----:B------:R-:W-:Y:S01]  /*2e10*/  @!P5 FMUL R5, R5, 16777216 ;  /* 0x4b8000000505d820 */ /* 0x000fe20000400000 */
[----:B------:R-:W-:Y:S01]  /*2e20*/  @!P5 FMUL R12, R12, 16777216 ;  /* 0x4b8000000c0cd820 */ /* 0x000fe20000400000 */
[----:B------:R-:W-:Y:S01]  /*2e30*/  @!P5 FMUL R13, R13, 16777216 ;  /* 0x4b8000000d0dd820 */ /* 0x000fe20000400000 */
[----:B------:R-:W-:Y:S01]  /*2e40*/  @P3 FMUL R10, R10, 0.25 ;  /* 0x3e8000000a0a3820 */ /* 0x000fe20000400000 */
[----:B------:R-:W-:Y:S01]  /*2e50*/  @P3 FMUL R11, R11, 0.25 ;  /* 0x3e8000000b0b3820 */ /* 0x000fe20000400000 */
[----:B------:R-:W-:Y:S01]  /*2e60*/  @P3 FMUL R6, R6, 0.25 ;  /* 0x3e80000006063820 */ /* 0x000fe20000400000 */
[----:B------:R-:W-:Y:S01]  /*2e70*/  @!P5 FMUL R7, R7, 16777216 ;  /* 0x4b8000000707d820 */ /* 0x000fe20000400000 */
[----:B------:R-:W-:Y:S01]  /*2e80*/  @!P5 FMUL R8, R8, 16777216 ;  /* 0x4b8000000808d820 */ /* 0x000fe20000400000 */
[----:B------:R-:W-:Y:S01]  /*2e90*/  @!P5 FMUL R9, R9, 16777216 ;  /* 0x4b8000000909d820 */ /* 0x000fe20000400000 */
[----:B------:R-:W-:Y:S01]  /*2ea0*/  @P3 FMUL R14, R14, 0.25 ;  /* 0x3e8000000e0e3820 */ /* 0x000fe20000400000 */
[----:B------:R-:W-:Y:S01]  /*2eb0*/  @P3 FMUL R15, R15, 0.25 ;  /* 0x3e8000000f0f3820 */ /* 0x000fe20000400000 */
[----:B------:R-:W-:Y:S01]  /*2ec0*/  @P3 FMUL R18, R18, 0.25 ;  /* 0x3e80000012123820 */ /* 0x000fe20000400000 */
[----:B------:R-:W-:Y:S01]  /*2ed0*/  @P3 FMUL R19, R19, 0.25 ;  /* 0x3e80000013133820 */ /* 0x000fe20000400000 */
[C---:B-1----:R-:W-:Y:S01]  /*2ee0*/  FMUL R40, R29.reuse, R4 ;  /* 0x000000041d287220 */ /* 0x042fe20000400000 */
[C---:B------:R-:W-:Y:S01]  /*2ef0*/  FMUL R5, R29.reuse, R5 ;  /* 0x000000051d057220 */ /* 0x040fe20000400000 */
[C---:B------:R-:W-:Y:S01]  /*2f00*/  FMUL R12, R29.reuse, R12 ;  /* 0x0000000c1d0c7220 */ /* 0x040fe20000400000 */
[----:B------:R-:W-:Y:S01]  /*2f10*/  FMUL R13, R29, R13 ;  /* 0x0000000d1d0d7220 */ /* 0x000fe20000400000 */
[----:B------:R-:W-:Y:S01]  /*2f20*/  @P3 FMUL R16, R16, 0.25 ;  /* 0x3e80000010103820 */ /* 0x000fe20000400000 */
[----:B------:R-:W-:Y:S01]  /*2f30*/  @P3 FMUL R17, R17, 0.25 ;  /* 0x3e80000011113820 */ /* 0x000fe20000400000 */
[----:B------:R-:W-:Y:S01]  /*2f40*/  @!P5 FMUL R10, R10, 16777216 ;  /* 0x4b8000000a0ad820 */ /* 0x000fe20000400000 */
[----:B------:R-:W-:Y:S01]  /*2f50*/  @!P5 FMUL R11, R11, 16777216 ;  /* 0x4b8000000b0bd820 */ /* 0x000fe20000400000 */
[----:B------:R-:W-:Y:S01]  /*2f60*/  @!P5 FMUL R6, R6, 16777216 ;  /* 0x4b8000000606d820 */ /* 0x000fe20000400000 */
[C---:B------:R-:W-:Y:S01]  /*2f70*/  FMUL R2, R29.reuse, R7 ;  /* 0x000000071d027220 */ /* 0x040fe20000400000 */
[C---:B------:R-:W-:Y:S01]  /*2f80*/  FMUL R38, R29.reuse, R8 ;  /* 0x000000081d267220 */ /* 0x040fe20000400000 */
[----:B------:R-:W-:Y:S01]  /*2f90*/  FMUL R9, R29, R9 ;  /* 0x000000091d097220 */ /* 0x000fe20000400000 */
[----:B------:R-:W-:Y:S01]  /*2fa0*/  @!P5 FMUL R14, R14, 16777216 ;  /* 0x4b8000000e0ed820 */ /* 0x000fe20000400000 */
[----:B------:R-:W-:Y:S01]  /*2fb0*/  @!P5 FMUL R15, R15, 16777216 ;  /* 0x4b8000000f0fd820 */ /* 0x000fe20000400000 */
[----:B------:R-:W-:Y:S01]  /*2fc0*/  @!P5 FMUL R18, R18, 16777216 ;  /* 0x4b8000001212d820 */ /* 0x000fe20000400000 */
[----:B------:R-:W-:Y:S01]  /*2fd0*/  @!P5 FMUL R19, R19, 16777216 ;  /* 0x4b8000001313d820 */ /* 0x000fe20000400000 */
[----:B------:R-:W-:Y:S01]  /*2fe0*/  IMAD R7, R23, 0xc, RZ ;  /* 0x0000000c17077824 */ /* 0x000fe200078e02ff */
[----:B------:R-:W-:Y:S01]  /*2ff0*/  F2FP.F16.F32.PACK_AB R40, R5, R40 ;  /* 0x000000280528723e */ /* 0x000fe200000000ff */
[----:B------:R-:W-:Y:S01]  /*3000*/  @!P5 FMUL R16, R16, 16777216 ;  /* 0x4b8000001010d820 */ /* 0x000fe20000400000 */
[----:B------:R-:W-:Y:S01]  /*3010*/  @!P5 FMUL R17, R17, 16777216 ;  /* 0x4b8000001111d820 */ /* 0x000fe20000400000 */
[C---:B------:R-:W-:Y:S01]  /*3020*/  FMUL R10, R29.reuse, R10 ;  /* 0x0000000a1d0a7220 */ /* 0x040fe20000400000 */
[----:B------:R-:W-:Y:S01]  /*3030*/  FMUL R11, R29, R11 ;  /* 0x0000000b1d0b7220 */ /* 0x000fe20000400000 */
[----:B------:R-:W-:Y:S01]  /*3040*/  F2FP.F16.F32.PACK_AB R5, R13, R12 ;  /* 0x0000000c0d05723e */ /* 0x000fe200000000ff */
[----:B------:R-:W-:Y:S01]  /*3050*/  FMUL R39, R29, R6 ;  /* 0x000000061d277220 */ /* 0x000fe20000400000 */
[----:B------:R-:W-:-:S02]  /*3060*/  IMAD R13, R23, 0x6, RZ ;  /* 0x00000006170d7824 */ /* 0x000fc400078e02ff */
[C---:B------:R-:W-:Y:S01]  /*3070*/  FMUL R4, R29.reuse, R14 ;  /* 0x0000000e1d047220 */ /* 0x040fe20000400000 */
[C---:B------:R-:W-:Y:S01]  /*3080*/  FMUL R15, R29.reuse, R15 ;  /* 0x0000000f1d0f7220 */ /* 0x040fe20000400000 */
[C---:B------:R-:W-:Y:S01]  /*3090*/  FMUL R18, R29.reuse, R18 ;  /* 0x000000121d127220 */ /* 0x040fe20000400000 */
[----:B------:R-:W-:Y:S01]  /*30a0*/  FMUL R19, R29, R19 ;  /* 0x000000131d137220 */ /* 0x000fe20000400000 */
[----:B------:R-:W-:Y:S01]  /*30b0*/  F2FP.F16.F32.PACK_AB R38, R9, R38 ;  /* 0x000000260926723e */ /* 0x000fe200000000ff */
[----:B------:R-:W-:Y:S01]  /*30c0*/  IMAD R9, R23, 0xa, RZ ;  /* 0x0000000a17097824 */ /* 0x000fe200078e02ff */
[----:B------:R-:W-:Y:S01]  /*30d0*/  IADD3 R12, P6, PT, R7, R20, RZ ;  /* 0x00000014070c7210 */ /* 0x000fe20007fde0ff */
[C---:B------:R-:W-:Y:S01]  /*30e0*/  FMUL R16, R29.reuse, R16 ;  /* 0x000000101d107220 */ /* 0x040fe20000400000 */
[----:B------:R-:W-:Y:S01]  /*30f0*/  FMUL R17, R29, R17 ;  /* 0x000000111d117220 */ /* 0x000fe20000400000 */
[----:B------:R-:W-:Y:S01]  /*3100*/  F2FP.F16.F32.PACK_AB R29, R11, R10 ;  /* 0x0000000a0b1d723e */ /* 0x000fe200000000ff */
[C---:B------:R-:W-:Y:S01]  /*3110*/  IMAD R11, R23.reuse, 0xe, RZ ;  /* 0x0000000e170b7824 */ /* 0x040fe200078e02ff */
[----:B------:R-:W-:Y:S01]  /*3120*/  F2FP.F16.F32.PACK_AB R39, R2, R39 ;  /* 0x000000270227723e */ /* 0x000fe200000000ff */
[----:B------:R-:W-:Y:S01]  /*3130*/  IMAD R10, R23, 0x1c, RZ ;  /* 0x0000001c170a7824 */ /* 0x000fe200078e02ff */
[-C--:B------:R-:W-:Y:S01]  /*3140*/  IADD3 R8, P2, PT, R51, R20.reuse, RZ ;  /* 0x0000001433087210 */ /* 0x080fe20007f5e0ff */
[----:B------:R1:W-:Y:S01]  /*3150*/  STG.E.U16 desc[UR20][R20.64], R40 ;  /* 0x0000002814007986 */ /* 0x0003e2000c101514 */
[----:B------:R-:W-:Y:S01]  /*3160*/  IADD3 R14, P4, PT, R13, R20, RZ ;  /* 0x000000140d0e7210 */ /* 0x000fe20007f9e0ff */
[----:B------:R-:W-:Y:S01]  /*3170*/  USHF.L.U32 UR6, UR4, 0x2, URZ ;  /* 0x0000000204067899 */ /* 0x000fe200080006ff */
[----:B------:R-:W-:Y:S01]  /*3180*/  F2FP.F16.F32.PACK_AB R4, R15, R4 ;  /* 0x000000040f04723e */ /* 0x000fe200000000ff */
[----:B------:R-:W-:Y:S01]  /*3190*/  UIMAD.WIDE UR4, UR4, 0x4, URZ ;  /* 0x00000004040478a5 */ /* 0x000fe2000f8e02ff */
[----:B------:R-:W-:-:S02]  /*31a0*/  F2FP.F16.F32.PACK_AB R2, R19, R18 ;  /* 0x000000121302723e */ /* 0x000fc400000000ff */
[----:B------:R-:W-:Y:S02]  /*31b0*/  LEA.HI.X.SX32 R13, R13, R21, 0x1, P6 ;  /* 0x000000150d0d7211 */ /* 0x000fe400030f0eff */
[CC--:B------:R-:W-:Y:S02]  /*31c0*/  LEA R15, R23.reuse, R23.reuse, 0x1 ;  /* 0x00000017170f7211 */ /* 0x0c0fe400078e08ff */
[----:B------:R-:W-:Y:S02]  /*31d0*/  LEA R19, R23, R23, 0x2 ;  /* 0x0000001717137211 */ /* 0x000fe400078e10ff */
[-C--:B------:R-:W-:Y:S02]  /*31e0*/  IADD3 R6, P3, PT, R53, R20.reuse, RZ ;  /* 0x0000001435067210 */ /* 0x080fe40007f7e0ff */
[C---:B------:R-:W-:Y:S02]  /*31f0*/  IADD3 R18, P6, PT, R9.reuse, R20, RZ ;  /* 0x0000001409127210 */ /* 0x040fe40007fde0ff */
[----:B------:R-:W-:-:S02]  /*3200*/  LEA.HI.X.SX32 R9, R9, R21, 0x1, P2 ;  /* 0x0000001509097211 */ /* 0x000fc400010f0eff */
[----:B------:R-:W-:Y:S02]  /*3210*/  IADD3 R26, P2, PT, R11, R20, RZ ;  /* 0x000000140b1a7210 */ /* 0x000fe40007f5e0ff */
[----:B------:R-:W-:Y:S02]  /*3220*/  F2FP.F16.F32.PACK_AB R3, R17, R16 ;  /* 0x000000101103723e */ /* 0x000fe400000000ff */
[----:B------:R-:W-:Y:S02]  /*3230*/  IADD3 R10, P5, PT, R10, R20, RZ ;  /* 0x000000140a0a7210 */ /* 0x000fe40007fbe0ff */
[-C--:B------:R-:W-:Y:S02]  /*3240*/  LEA.HI.X.SX32 R7, R7, R21.reuse, 0x1, P3 ;  /* 0x0000001507077211 */ /* 0x080fe400018f0eff */
[-C--:B------:R-:W-:Y:S02]  /*3250*/  LEA.HI.X.SX32 R15, R15, R21.reuse, 0x1, P4 ;  /* 0x000000150f0f7211 */ /* 0x080fe400020f0eff */
[----:B------:R-:W-:-:S02]  /*3260*/  LEA.HI.X.SX32 R19, R19, R21, 0x1, P6 ;  /* 0x0000001513137211 */ /* 0x000fc400030f0eff */
[----:B------:R-:W-:Y:S02]  /*3270*/  LEA R17, R23, R23, 0x3 ;  /* 0x0000001717117211 */ /* 0x000fe400078e18ff */
[-C--:B------:R-:W-:Y:S02]  /*3280*/  IADD3 R16, P3, PT, R49, R20.reuse, RZ ;  /* 0x0000001431107210 */ /* 0x080fe40007f7e0ff */
[-C--:B------:R-:W-:Y:S02]  /*3290*/  IADD3 R24, P4, PT, R47, R20.reuse, RZ ;  /* 0x000000142f187210 */ /* 0x080fe40007f9e0ff */
[----:B------:R-:W-:Y:S02]  /*32a0*/  IADD3 R30, P6, PT, R45, R20, RZ ;  /* 0x000000142d1e7210 */ /* 0x000fe40007fde0ff */
[-C--:B------:R-:W-:Y:S02]  /*32b0*/  LEA.HI.X.SX32 R27, R27, R21.reuse, 0x1, P2 ;  /* 0x000000151b1b7211 */ /* 0x080fe400010f0eff */
[----:B------:R-:W-:-:S02]  /*32c0*/  LEA.HI.X.SX32 R11, R11, R21, 0x1, P5 ;  /* 0x000000150b0b7211 */ /* 0x000fc400028f0eff */
[-C--:B------:R-:W-:Y:S02]  /*32d0*/  IADD3 R42, P2, PT, R33, R20.reuse, RZ ;  /* 0x00000014212a7210 */ /* 0x080fe40007f5e0ff */
[-C--:B------:R-:W-:Y:S02]  /*32e0*/  IADD3 R22, P5, PT, R43, R20.reuse, RZ ;  /* 0x000000142b167210 */ /* 0x080fe40007fbe0ff */
[-C--:B------:R-:W-:Y:S02]  /*32f0*/  LEA.HI.X.SX32 R17, R17, R21.reuse, 0x1, P3 ;  /* 0x0000001511117211 */ /* 0x080fe400018f0eff */
[-C--:B------:R-:W-:Y:S02]  /*3300*/  LEA.HI.X.SX32 R25, R25, R21.reuse, 0x1, P4 ;  /* 0x0000001519197211 */ /* 0x080fe400020f0eff */
[----:B------:R-:W-:Y:S02]  /*3310*/  LEA.HI.X.SX32 R31, R31, R21, 0x1, P6 ;  /* 0x000000151f1f7211 */ /* 0x000fe400030f0eff */
[----:B------:R-:W-:-:S02]  /*3320*/  LEA R32, P3, R23, R20, 0x2 ;  /* 0x0000001417207211 */ /* 0x000fc400078610ff */
[CC--:B------:R-:W-:Y:S02]  /*3330*/  LEA R34, P4, R23.reuse, R20.reuse, 0x3 ;  /* 0x0000001417227211 */ /* 0x0c0fe400078818ff */
[C---:B------:R-:W-:Y:S02]  /*3340*/  LEA R36, P6, R23.reuse, R20, 0x4 ;  /* 0x0000001417247211 */ /* 0x040fe400078c20ff */
[-C--:B------:R-:W-:Y:S02]  /*3350*/  LEA.HI.X.SX32 R43, R23, R21.reuse, 0x1, P2 ;  /* 0x00000015172b7211 */ /* 0x080fe400010f0eff */
[-C--:B------:R-:W-:Y:S02]  /*3360*/  LEA.HI.X.SX32 R23, R41, R21.reuse, 0x1, P5 ;  /* 0x0000001529177211 */ /* 0x080fe400028f0eff */
[-C--:B------:R-:W-:Y:S02]  /*3370*/  LEA.HI.X.SX32 R33, R33, R21.reuse, 0x1, P3 ;  /* 0x0000001521217211 */ /* 0x080fe400018f0eff */
[----:B------:R-:W-:-:S02]  /*3380*/  LEA.HI.X.SX32 R35, R35, R21, 0x1, P4 ;  /* 0x0000001523237211 */ /* 0x000fc400020f0eff */
[----:B------:R-:W-:Y:S02]  /*3390*/  LEA.HI.X.SX32 R37, R37, R21, 0x1, P6 ;  /* 0x0000001525257211 */ /* 0x000fe400030f0eff */
[----:B------:R-:W-:Y:S01]  /*33a0*/  PRMT R41, R40, 0x7632, R41 ;  /* 0x0000763228297816 */ /* 0x000fe20000000029 */
[----:B-1----:R-:W1:Y:S04]  /*33b0*/  LDC.64 R20, c[0x0][0x3a0] ;  /* 0x0000e800ff147b82 */ /* 0x002e680000000a00 */
[----:B------:R2:W-:Y:S04]  /*33c0*/  STG.E.U16 desc[UR20][R42.64], R41 ;  /* 0x000000292a007986 */ /* 0x0005e8000c101514 */
[----:B------:R-:W-:Y:S01]  /*33d0*/  STG.E.U16 desc[UR20][R32.64], R39 ;  /* 0x0000002720007986 */ /* 0x000fe2000c101514 */
[----:B--2---:R-:W-:-:S05]  /*33e0*/  PRMT R43, R39, 0x7632, R43 ;  /* 0x00007632272b7816 */ /* 0x004fca000000002b */
[----:B------:R2:W-:Y:S04]  /*33f0*/  STG.E.U16 desc[UR20][R14.64], R43 ;  /* 0x0000002b0e007986 */ /* 0x0005e8000c101514 */
[----:B------:R-:W-:Y:S01]  /*3400*/  STG.E.U16 desc[UR20][R34.64], R38 ;  /* 0x0000002622007986 */ /* 0x000fe2000c101514 */
[----:B--2---:R-:W-:Y:S02]  /*3410*/  PRMT R15, R38, 0x7632, R15 ;  /* 0x00007632260f7816 */ /* 0x004fe4000000000f */
[----:B------:R-:W-:-:S03]  /*3420*/  PRMT R14, R5, 0x7632, R14 ;  /* 0x00007632050e7816 */ /* 0x000fc6000000000e */
[----:B------:R2:W-:Y:S04]  /*3430*/  STG.E.U16 desc[UR20][R18.64], R15 ;  /* 0x0000000f12007986 */ /* 0x0005e8000c101514 */
[----:B------:R3:W-:Y:S01]  /*3440*/  STG.E.U16 desc[UR20][R12.64], R29 ;  /* 0x0000001d0c007986 */ /* 0x0007e2000c101514 */
[----:B--2---:R-:W-:Y:S02]  /*3450*/  PRMT R19, R29, 0x7632, R19 ;  /* 0x000076321d137816 */ /* 0x004fe40000000013 */
[----:B------:R-:W-:Y:S02]  /*3460*/  PRMT R15, R3, 0x7632, R15 ;  /* 0x00007632030f7816 */ /* 0x000fe4000000000f */
[----:B---3--:R-:W-:Y:S01]  /*3470*/  PRMT R13, R5, 0x7610, R13 ;  /* 0x00007610050d7816 */ /* 0x008fe2000000000d */
[----:B------:R-:W-:Y:S01]  /*3480*/  STG.E.U16 desc[UR20][R26.64], R19 ;  /* 0x000000131a007986 */ /* 0x000fe2000c101514 */
[C---:B------:R-:W-:Y:S01]  /*3490*/  SHF.L.U32 R5, R0.reuse, 0x2, RZ ;  /* 0x0000000200057819 */ /* 0x040fe200000006ff */
[----:B------:R-:W-:-:S02]  /*34a0*/  IMAD.HI R0, R0, 0x4, RZ ;  /* 0x0000000400007827 */ /* 0x000fc400078e02ff */
[----:B------:R-:W-:Y:S01]  /*34b0*/  STG.E.U16 desc[UR20][R36.64], R13 ;  /* 0x0000000d24007986 */ /* 0x000fe2000c101514 */
[----:B-1----:R-:W-:-:S03]  /*34c0*/  IADD3 R20, P1, P2, R5, UR6, R20 ;  /* 0x0000000605147c10 */ /* 0x002fc6000fa3e014 */
[----:B------:R1:W-:Y:S01]  /*34d0*/  STG.E.U16 desc[UR20][R16.64], R14 ;  /* 0x0000000e10007986 */ /* 0x0003e2000c101514 */
[----:B------:R-:W-:Y:S02]  /*34e0*/  IADD3.X R21, PT, PT, R0, UR5, R21, P1, P2 ;  /* 0x0000000500157c10 */ /* 0x000fe40008fe4415 */
[----:B------:R-:W-:Y:S01]  /*34f0*/  PRMT R0, R2, 0x7632, R0 ;  /* 0x0000763202007816 */ /* 0x000fe20000000000 */
[----:B------:R2:W-:Y:S01]  /*3500*/  STG.E.U16 desc[UR20][R8.64], R4 ;  /* 0x0000000408007986 */ /* 0x0005e2000c101514 */
[----:B-1----:R-:W-:-:S05]  /*3510*/  PRMT R17, R4, 0x7632, R17 ;  /* 0x0000763204117816 */ /* 0x002fca0000000011 */
[----:B------:R2:W-:Y:S04]  /*3520*/  STG.E.U16 desc[UR20][R24.64], R17 ;  /* 0x0000001118007986 */ /* 0x0005e8000c101514 */
[----:B------:R2:W-:Y:S04]  /*3530*/  STG.E.U16 desc[UR20][R6.64], R3 ;  /* 0x0000000306007986 */ /* 0x0005e8000c101514 */
[----:B------:R2:W-:Y:S04]  /*3540*/  STG.E.U16 desc[UR20][R30.64], R15 ;  /* 0x0000000f1e007986 */ /* 0x0005e8000c101514 */
[----:B------:R2:W-:Y:S04]  /*3550*/  STG.E.U16 desc[UR20][R10.64], R2 ;  /* 0x000000020a007986 */ /* 0x0005e8000c101514 */
[----:B------:R2:W-:Y:S04]  /*3560*/  STG.E.U16 desc[UR20][R22.64], R0 ;  /* 0x0000000016007986 */ /* 0x0005e8000c101514 */
[----:B------:R2:W-:Y:S01]  /*3570*/  STG.E desc[UR20][R20.64], R28 ;  /* 0x0000001c14007986 */ /* 0x0005e2000c101914 */
[----:B0-----:R-:W-:Y:S06]  /*3580*/  BAR.SYNC.DEFER_BLOCKING 0x0 ;  /* 0x0000000000007b1d */ /* 0x001fec0000010000 */
[----:B------:R-:W-:Y:S05]  /*3590*/  @P0 BRA `(.L_x_20) ;  /* 0x0000000000a00947 */ /* 0x000fea0003800000 */
[----:B------:R-:W0:Y:S01]  /*35a0*/  S2UR UR5, SR_CgaCtaId ;  /* 0x00000000000579c3 */ /* 0x000e220000008800 */
[----:B------:R-:W-:Y:S01]  /*35b0*/  NOP ;  /* 0x0000000000007918 */ /* 0x000fe20000000000 */
[----:B------:R-:W-:Y:S01]  /*35c0*/  UMOV UR4, 0x50 ;  /* 0x0000005000047882 */ /* 0x000fe20000000000 */
[----:B--2---:R-:W-:Y:S01]  /*35d0*/  MOV R0, UR24 ;  /* 0x0000001800007c02 */ /* 0x004fe20008000f00 */
[----:B------:R-:W-:Y:S01]  /*35e0*/  HFMA2 R7, -RZ, RZ, 0, 5.9604644775390625e-08 ;  /* 0x00000001ff077431 */ /* 0x000fe200000001ff */
[----:B------:R-:W-:Y:S02]  /*35f0*/  MOV R3, 0x3 ;  /* 0x0000000300037802 */ /* 0x000fe40000000f00 */
[----:B------:R-:W-:-:S04]  /*3600*/  LOP3.LUT R0, R0, 0xffff, RZ, 0xc0, !PT ;  /* 0x0000ffff00007812 */ /* 0x000fc800078ec0ff */
[----:B------:R-:W-:-:S04]  /*3610*/  SHF.R.U32.HI R0, RZ, 0x5, R0 ;  /* 0x00000005ff007819 */ /* 0x000fc80000011600 */
[----:B------:R-:W-:Y:S02]  /*3620*/  IADD3 R2, PT, PT, R0, 0x10, RZ ;  /* 0x0000001000027810 */ /* 0x000fe40007ffe0ff */
[----:B------:R-:W-:Y:S01]  /*3630*/  SHF.L.U32 R0, R3, R0, RZ ;  /* 0x0000000003007219 */ /* 0x000fe200000006ff */
[----:B0-----:R-:W-:Y:S01]  /*3640*/  ULEA UR6, UR5, UR4, 0x18 ;  /* 0x0000000405067291 */ /* 0x001fe2000f8ec0ff */
[----:B------:R-:W-:-:S04]  /*3650*/  SHF.L.U32 R3, R7, R2, RZ ;  /* 0x0000000207037219 */ /* 0x000fc800000006ff */
[----:B------:R-:W-:-:S04]  /*3660*/  LOP3.LUT R0, R3, R0, RZ, 0xfc, !PT ;  /* 0x0000000003007212 */ /* 0x000fc800078efcff */
[----:B------:R-:W0:Y:S01]  /*3670*/  LDS R5, [UR6] ;  /* 0x00000006ff057984 */ /* 0x000e220008000800 */
[C---:B------:R-:W-:Y:S02]  /*3680*/  LOP3.LUT R2, R0.reuse, 0xffff, RZ, 0xc0, !PT ;  /* 0x0000ffff00027812 */ /* 0x040fe400078ec0ff */
[----:B0-----:R-:W-:-:S04]  /*3690*/  LOP3.LUT R3, R0, 0xffff, R5, 0x80, !PT ;  /* 0x0000ffff00037812 */ /* 0x001fc800078e8005 */
[----:B------:R-:W-:-:S13]  /*36a0*/  ISETP.NE.AND P0, PT, R3, R2, PT ;  /* 0x000000020300720c */ /* 0x000fda0003f05270 */
[----:B------:R-:W-:Y:S05]  /*36b0*/  @P0 BRA `(.L_x_21) ;  /* 0x0000000000500947 */ /* 0x000fea0003800000 */
[----:B------:R-:W-:Y:S02]  /*36c0*/  SHF.R.U32.HI R5, RZ, 0x10, R5 ;  /* 0x00000010ff057819 */ /* 0x000fe40000011605 */
[----:B------:R-:W-:-:S04]  /*36d0*/  SHF.R.U32.HI R2, RZ, 0x10, R0 ;  /* 0x00000010ff027819 */ /* 0x000fc80000011600 */
[----:B------:R-:W-:-:S04]  /*36e0*/  LOP3.LUT R5, R5, R2, RZ, 0xc0, !PT ;  /* 0x0000000205057212 */ /* 0x000fc800078ec0ff */
[----:B------:R-:W-:-:S13]  /*36f0*/  ISETP.NE.AND P0, PT, R5, R2, PT ;  /* 0x000000020500720c */ /* 0x000fda0003f05270 */
[----:B------:R-:W-:Y:S05]  /*3700*/  @P0 BRA `(.L_x_22) ;  /* 0x0000000000300947 */ /* 0x000fea0003800000 */
[----:B------:R-:W-:Y:S01]  /*3710*/  R2UR UR4, R0 ;  /* 0x00000000000472ca */ /* 0x000fe200000e0000 */
[----:B------:R-:W-:Y:S01]  /*3720*/  VOTEU.ANY UR5, UPT, PT ;  /* 0x0000000000057886 */ /* 0x000fe200038e0100 */
[----:B------:R-:W0:Y:S01]  /*3730*/  S2R R0, SR_LANEID ;  /* 0x0000000000007919 */ /* 0x000e220000000000 */
[----:B------:R-:W-:-:S10]  /*3740*/  UFLO.U32 UR5, UR5 ;  /* 0x00000005000572bd */ /* 0x000fd400080e0000 */
[----:B------:R-:W-:-:S06]  /*3750*/  ULOP3.LUT UR4, URZ, UR4, URZ, 0x33, !UPT ;  /* 0x00000004ff047292 */ /* 0x000fcc000f8e33ff */
[----:B------:R-:W-:-:S04]  /*3760*/  MOV R2, UR4 ;  /* 0x0000000400027c02 */ /* 0x000fc80008000f00 */
[----:B------:R-:W1:Y:S02]  /*3770*/  REDUX UR7, R2 ;  /* 0x00000000020773c4 */ /* 0x000e640000000000 */
[----:B------:R3:W-:Y:S01]  /*3780*/  UTCATOMSWS.AND URZ, UR4 ;  /* 0x0000000400ff79e3 */ /* 0x0007e20008000000 */
[----:B0-----:R-:W-:Y:S02]  /*3790*/  ISETP.EQ.U32.AND P0, PT, R0, UR5, PT ;  /* 0x0000000500007c0c */ /* 0x001fe4000bf02070 */
[----:B-1----:R-:W-:-:S11]  /*37a0*/  MOV R0, UR7 ;  /* 0x0000000700007c02 */ /* 0x002fd60008000f00 */
[----:B------:R3:W-:Y:S01]  /*37b0*/  @P0 ATOMS.AND RZ, [UR6], R0 ;  /* 0x00000000ffff098c */ /* 0x0007e2000a800006 */
[----:B------:R-:W-:Y:S05]  /*37c0*/  BRA `(.L_x_20) ;  /* 0x0000000000147947 */ /* 0x000fea0003800000 */
.L_x_22:
[----:B------:R-:W-:-:S07]  /*37d0*/  MOV R2, 0x37f0 ;  /* 0x000037f000027802 */ /* 0x000fce0000000f00 */
[----:B------:R-:W-:Y:S05]  /*37e0*/  CALL.REL.NOINC `($__internal_0_$__cuda_sm10x_tcgen05_guardrail_trap_col_being_dealloced_not_returned_by_alloc) ;  /* 0x0000000000447944 */ /* 0x000fea0003c00000 */
[----:B------:R-:W-:Y:S05]  /*37f0*/  BRA `(.L_x_20) ;  /* 0x0000000000087947 */ /* 0x000fea0003800000 */
.L_x_21:
[----:B------:R-:W-:-:S07]  /*3800*/  MOV R2, 0x3820 ;  /* 0x0000382000027802 */ /* 0x000fce0000000f00 */
[----:B------:R-:W-:Y:S05]  /*3810*/  CALL.REL.NOINC `($__internal_2_$__cuda_sm10x_tcgen05_guardrail_trap_unallocated_columns_being_dealloced) ;  /* 0x0000000000507944 */ /* 0x000fea0003c00000 */
.L_x_20:
[----:B------:R-:W-:Y:S01]  /*3820*/  NOP ;  /* 0x0000000000007918 */ /* 0x000fe20000000000 */
[----:B---3--:R-:W-:Y:S05]  /*3830*/  EXIT ;  /* 0x000000000000794d */ /* 0x008fea0003800000 */
.L_x_8:
[----:B------:R-:W1:Y:S02]  /*3840*/  SYNCS.PHASECHK.TRANS64.TRYWAIT P3, [UR10+0x1200], RZ ;  /* 0x001200ffff0075a7 */ /* 0x000e64000806110a */
[----:B-1----:R-:W-:Y:S05]  /*3850*/  @!P3 BRA `(.L_x_8) ;  /* 0xfffffffc00f8b947 */ /* 0x002fea000383ffff */
[----:B------:R-:W-:Y:S05]  /*3860*/  BRA `(.L_x_7) ;  /* 0xffffffd8005c7947 */ /* 0x000fea000383ffff */
.L_x_14:
[----:B------:R-:W2:Y:S02]  /*3870*/  SYNCS.PHASECHK.TRANS64.TRYWAIT P2, [UR10+0x1610], RZ ;  /* 0x001610ffff0075a7 */ /* 0x000ea4000804110a */
[----:B--2---:R-:W-:Y:S05]  /*3880*/  @!P2 BRA `(.L_x_14) ;  /* 0xfffffffc00f8a947 */ /* 0x004fea000383ffff */
[----:B------:R-:W-:Y:S05]  /*3890*/  BRA `(.L_x_23) ;  /* 0xffffffe400847947 */ /* 0x000fea000383ffff */
.L_x_15:
[----:B------:R-:W2:Y:S02]  /*38a0*/  SYNCS.PHASECHK.TRANS64.TRYWAIT P2, [UR12], R24 ;  /* 0x00000018ff0075a7 */ /* 0x000ea4000804110c */
[----:B--2---:R-:W-:Y:S05]  /*38b0*/  @!P2 BRA `(.L_x_15) ;  /* 0xfffffffc00f8a947 */ /* 0x004fea000383ffff */
[----:B------:R-:W-:Y:S05]  /*38c0*/  BRA `(.L_x_24) ;  /* 0xffffffe400987947 */ /* 0x000fea000383ffff */
.L_x_19:
[----:B------:R-:W0:Y:S02]  /*38d0*/  SYNCS.PHASECHK.TRANS64.TRYWAIT P3, [UR12], R6 ;  /* 0x00000006ff0075a7 */ /* 0x000e24000806110c */
[----:B0-----:R-:W-:Y:S05]  /*38e0*/  @!P3 BRA `(.L_x_19) ;  /* 0xfffffffc00f8b947 */ /* 0x001fea000383ffff */
[----:B------:R-:W-:Y:S05]  /*38f0*/  BRA `(.L_x_18) ;  /* 0xfffffff000687947 */ /* 0x000fea000383ffff */
        .weak           $__internal_0_$__cuda_sm10x_tcgen05_guardrail_trap_col_being_dealloced_not_returned_by_alloc
        .type           $__internal_0_$__cuda_sm10x_tcgen05_guardrail_trap_col_being_dealloced_not_returned_by_alloc,@function
        .size           $__internal_0_$__cuda_sm10x_tcgen05_guardrail_trap_col_being_dealloced_not_returned_by_alloc,($__internal_1_$__cuda_sm10x_tcgen05_guardrail_trap_phase_invalid_during_alloc - $__internal_0_$__cuda_sm10x_tcgen05_guardrail_trap_col_being_dealloced_not_returned_by_alloc)
$__internal_0_$__cuda_sm10x_tcgen05_guardrail_trap_col_being_dealloced_not_returned_by_alloc:
[----:B------:R-:W-:Y:S05]  /*3900*/  BPT.TRAP 0x1 ;  /* 0x000000040000795c */ /* 0x000fea0000300000 */
[----:B------:R-:W-:-:S04]  /*3910*/  MOV R3, 0x0 ;  /* 0x0000000000037802 */ /* 0x000fc80000000f00 */
[----:B------:R-:W-:Y:S05]  /*3920*/  RET.REL.NODEC R2 `(attn_fwd) ;  /* 0xffffffc402b47950 */ /* 0x000fea0003c3ffff */
        .weak           $__internal_1_$__cuda_sm10x_tcgen05_guardrail_trap_phase_invalid_during_alloc
        .type           $__internal_1_$__cuda_sm10x_tcgen05_guardrail_trap_phase_invalid_during_alloc,@function
        .size           $__internal_1_$__cuda_sm10x_tcgen05_guardrail_trap_phase_invalid_during_alloc,($__internal_2_$__cuda_sm10x_tcgen05_guardrail_trap_unallocated_columns_being_dealloced - $__internal_1_$__cuda_sm10x_tcgen05_guardrail_trap_phase_invalid_during_alloc)
$__internal_1_$__cuda_sm10x_tcgen05_guardrail_trap_phase_invalid_during_alloc:
[----:B------:R-:W-:Y:S05]  /*3930*/  BPT.TRAP 0x1 ;  /* 0x000000040000795c */ /* 0x000fea0000300000 */
[----:B------:R-:W-:-:S04]  /*3940*/  HFMA2 R3, -RZ, RZ, 0, 0 ;  /* 0x00000000ff037431 */ /* 0x000fc800000001ff */
[----:B------:R-:W-:Y:S05]  /*3950*/  RET.REL.NODEC R2 `(attn_fwd) ;  /* 0xffffffc402a87950 */ /* 0x000fea0003c3ffff */
        .weak           $__internal_2_$__cuda_sm10x_tcgen05_guardrail_trap_unallocated_columns_being_dealloced
        .type           $__internal_2_$__cuda_sm10x_tcgen05_guardrail_trap_unallocated_columns_being_dealloced,@function
        .size           $__internal_2_$__cuda_sm10x_tcgen05_guardrail_trap_unallocated_columns_being_dealloced,(.L_x_28 - $__internal_2_$__cuda_sm10x_tcgen05_guardrail_trap_unallocated_columns_being_dealloced)
$__internal_2_$__cuda_sm10x_tcgen05_guardrail_trap_unallocated_columns_being_dealloced:
[----:B------:R-:W-:Y:S05]  /*3960*/  BPT.TRAP 0x1 ;  /* 0x000000040000795c */ /* 0x000fea0000300000 */
[----:B------:R-:W-:-:S04]  /*3970*/  MOV R3, 0x0 ;  /* 0x0000000000037802 */ /* 0x000fc80000000f00 */
[----:B------:R-:W-:Y:S05]  /*3980*/  RET.REL.NODEC R2 `(attn_fwd) ;  /* 0xffffffc4029c7950 */ /* 0x000fea0003c3ffff */
.L_x_25:
[----:B------:R-:W-:-:S00]  /*3990*/  BRA `(.L_x_25) ;  /* 0xfffffffc00fc7947 */ /* 0x000fc0000383ffff */
[----:B------:R-:W-:-:S00]  /*39a0*/  NOP ;  /* 0x0000000000007918 */ /* 0x000fc00000000000 */
        /* <DEDUP_REMOVED lines=13> */
.L_x_28:


//--------------------- .nv.global.init           --------------------------
	.section	.nv.global.init,"aw",@progbits
.nv.global.init:
	.type		_$_str,@object
	.size		_$_str,(.L_3 - _$_str)
_$_str:
        /*0000*/ 	.byte	0x5f, 0x5f, 0x43, 0x55, 0x44, 0x41, 0x5f, 0x46, 0x54, 0x5a, 0x00
.L_3:


//--------------------- .nv.shared.attn_fwd       --------------------------
	.section	.nv.shared.attn_fwd,"aw",@nobits
	.sectionflags	@""
	.align	16
	.zero		1024


//--------------------- .nv.shared.reserved.0     --------------------------
	.section	.nv.shared.reserved.0,"aw",@nobits
	.align	8
	.weak		__nv_reservedSMEM_offset_0_alias
	.size		__nv_reservedSMEM_offset_0_alias, 0, 64
	.other		__nv_reservedSMEM_offset_0_alias,@"STO_CUDA_RESERVED_SHARED STV_DEFAULT"
__nv_reservedSMEM_offset_0_alias:
	.zero		0
.nv.shared.reserved.0:
	.zero		64
	.weak		__nv_reservedSMEM_allocation_phase
	.type		__nv_reservedSMEM_allocation_phase,@object
	.size		__nv_reservedSMEM_allocation_phase,(.L_0 - __nv_reservedSMEM_allocation_phase)
__nv_reservedSMEM_allocation_phase:
	.zero		1
.L_0:
	.zero		7
	.weak		__nv_reservedSMEM_devtool_atexit_pc
	.type		__nv_reservedSMEM_devtool_atexit_pc,@object
	.size		__nv_reservedSMEM_devtool_atexit_pc,(__nv_reservedSMEM_allocation_mask - __nv_reservedSMEM_devtool_atexit_pc)
__nv_reservedSMEM_devtool_atexit_pc:
	.zero		8
	.weak		__nv_reservedSMEM_allocation_mask
	.type		__nv_reservedSMEM_allocation_mask,@object
	.size		__nv_reservedSMEM_allocation_mask,(.L_2 - __nv_reservedSMEM_allocation_mask)
__nv_reservedSMEM_allocation_mask:
	.zero		4
.L_2:


//--------------------- .nv.constant0.attn_fwd    --------------------------
	.section	.nv.constant0.attn_fwd,"a",@progbits
	.sectionflags	@""
	.align	4
.nv.constant0.attn_fwd:
	.zero		1032


//--------------------- SYMBOLS --------------------------

	.type		.nv.reservedSmem.offset0,@object
	.size		.nv.reservedSmem.offset0,0x4
	.type		.nv.reservedSmem.cap,@object
	.size		.nv.reservedSmem.cap,0x4
